	.target	sm_100a

	.elftype	@"ET_EXEC"


//--------------------- .note.nv.tkinfo           --------------------------
	.section	.note.nv.tkinfo,"",@"SHT_NOTE"
	.sectionflags	@"SHF_NOTE_NV_TKINFO"
	.tkinfo
        /*0018*/ 	.word	0x00000002
        /*0030*/ 	.string	""
        /*0030*/ 	.string	"ptxas"
        /*0030*/ 	.string	"Cuda compilation tools, release 13.0, V13.0.88"
        /*0030*/ 	.string	"Build cuda_13.0.r13.0/compiler.36424714_0"
        /*0030*/ 	.string	"-arch sm_100a -m 64 "



//--------------------- .note.nv.cuinfo           --------------------------
	.section	.note.nv.cuinfo,"",@"SHT_NOTE"
	.sectionflags	@"SHF_NOTE_NV_CUINFO"
        /*0018*/ 	.short	0x0002
        /*001a*/ 	.short	0x0064
        /*001c*/ 	.short	0x0082
	.zero		2


//--------------------- .nv.info                  --------------------------
	.section	.nv.info,"",@"SHT_CUDA_INFO"
	.align	4


	//----- nvinfo : EIATTR_REGCOUNT
	.align		4
        /*0000*/ 	.byte	0x04, 0x2f
        /*0002*/ 	.short	(.L_19 - .L_18)
	.align		4
.L_18:
        /*0004*/ 	.word	index@(_ZN7cutlass13device_kernelINS_4gemm6kernel13GemmUniversalIN4cute5tupleIJiiiiEEENS1_10collective13CollectiveMmaINS1_35MainloopSm100TmaUmmaWarpSpecializedILi3ELi2ELi4ENS5_IJNS4_1CILi2EEENSA_ILi1EEESC_EEEEENS5_IJNSA_ILi256EEENSA_ILi64EEENSA_ILi32EEEEEENS_12float_e4m3_tENS5_IJlSC_lEEESJ_SK_NS4_8TiledMMAINS4_8MMA_AtomIJNS4_10MMA_TraitsINS4_25SM100_MMA_F8F6F4_2x1SM_SSEJSJ_SJ_fSF_SG_NS4_17integral_constantINS4_4UMMA5MajorELSR_0EEESS_NSP_INSQ_7ScaleInELST_0EEESU_EEEEEENS4_6LayoutINS5_IJSC_SC_SC_EEENS5_IJNSA_ILi0EEESZ_SZ_EEEEENS5_IJNS4_10UnderscoreES12_S12_EEEEENS4_18SM100_TMA_2SM_LOADENS4_14ComposedLayoutINS4_7SwizzleILi1ELi4ELi3EEENS4_18smem_ptr_flag_bitsILi8EEENSX_INS5_IJNSA_ILi8EEESH_EEENS5_IJSH_SC_EEEEEEEvNS4_8identityES15_S1F_vS1G_EENS_8epilogue10collective18CollectiveEpilogueINS1I_23Sm100TmaWarpSpecializedILi1ELi1ELi64ELb0ELb0EEEJNS5_IJNSA_ILi128EEESG_SH_EEENS5_IJNSX_IS1N_SC_EENSX_ISG_SC_EEEEESJ_SK_SJ_SK_NS1I_6fusion15FusionCallbacksIS1M_NS1S_17LinearCombinationISJ_fSJ_fLNS_15FloatRoundStyleE2EEES1O_S1R_JEEENS4_5SM1004TMEM4LOAD26SM100_TMEM_LOAD_32dp32b64xENS4_13SM90_TMA_LOADENS16_INS17_ILi2ELi4ELi3EEES1A_NSX_INS5_IJS1B_SG_EEENS5_IJSG_SC_EEEEEEENS4_39AutoVectorizingCopyWithAssumedAlignmentILi128EEENS4_14SM90_TMA_STOREES27_S29_S29_EEEvvEEEEvNT_6ParamsE)
        /*0008*/ 	.word	0x000000c2


	//----- nvinfo : EIATTR_FRAME_SIZE
	.align		4
.L_19:
        /*000c*/ 	.byte	0x04, 0x11
        /*000e*/ 	.short	(.L_21 - .L_20)
	.align		4
.L_20:
        /*0010*/ 	.word	index@($__internal_2_$__cuda_sm10x_tcgen05_guardrail_trap_unallocated_columns_being_dealloced)
        /*0014*/ 	.word	0x00000000


	//----- nvinfo : EIATTR_FRAME_SIZE
	.align		4
.L_21:
        /*0018*/ 	.byte	0x04, 0x11
        /*001a*/ 	.short	(.L_23 - .L_22)
	.align		4
.L_22:
        /*001c*/ 	.word	index@($__internal_1_$__cuda_sm10x_tcgen05_guardrail_trap_phase_invalid_during_alloc)
        /*0020*/ 	.word	0x00000000


	//----- nvinfo : EIATTR_FRAME_SIZE
	.align		4
.L_23:
        /*0024*/ 	.byte	0x04, 0x11
        /*0026*/ 	.short	(.L_25 - .L_24)
	.align		4
.L_24:
        /*0028*/ 	.word	index@($__internal_0_$__cuda_sm10x_tcgen05_guardrail_trap_col_being_dealloced_not_returned_by_alloc)
        /*002c*/ 	.word	0x00000000


	//----- nvinfo : EIATTR_FRAME_SIZE
	.align		4
.L_25:
        /*0030*/ 	.byte	0x04, 0x11
        /*0032*/ 	.short	(.L_27 - .L_26)
	.align		4
.L_26:
        /*0034*/ 	.word	index@(_ZN7cutlass13device_kernelINS_4gemm6kernel13GemmUniversalIN4cute5tupleIJiiiiEEENS1_10collective13CollectiveMmaINS1_35MainloopSm100TmaUmmaWarpSpecializedILi3ELi2ELi4ENS5_IJNS4_1CILi2EEENSA_ILi1EEESC_EEEEENS5_IJNSA_ILi256EEENSA_ILi64EEENSA_ILi32EEEEEENS_12float_e4m3_tENS5_IJlSC_lEEESJ_SK_NS4_8TiledMMAINS4_8MMA_AtomIJNS4_10MMA_TraitsINS4_25SM100_MMA_F8F6F4_2x1SM_SSEJSJ_SJ_fSF_SG_NS4_17integral_constantINS4_4UMMA5MajorELSR_0EEESS_NSP_INSQ_7ScaleInELST_0EEESU_EEEEEENS4_6LayoutINS5_IJSC_SC_SC_EEENS5_IJNSA_ILi0EEESZ_SZ_EEEEENS5_IJNS4_10UnderscoreES12_S12_EEEEENS4_18SM100_TMA_2SM_LOADENS4_14ComposedLayoutINS4_7SwizzleILi1ELi4ELi3EEENS4_18smem_ptr_flag_bitsILi8EEENSX_INS5_IJNSA_ILi8EEESH_EEENS5_IJSH_SC_EEEEEEEvNS4_8identityES15_S1F_vS1G_EENS_8epilogue10collective18CollectiveEpilogueINS1I_23Sm100TmaWarpSpecializedILi1ELi1ELi64ELb0ELb0EEEJNS5_IJNSA_ILi128EEESG_SH_EEENS5_IJNSX_IS1N_SC_EENSX_ISG_SC_EEEEESJ_SK_SJ_SK_NS1I_6fusion15FusionCallbacksIS1M_NS1S_17LinearCombinationISJ_fSJ_fLNS_15FloatRoundStyleE2EEES1O_S1R_JEEENS4_5SM1004TMEM4LOAD26SM100_TMEM_LOAD_32dp32b64xENS4_13SM90_TMA_LOADENS16_INS17_ILi2ELi4ELi3EEES1A_NSX_INS5_IJS1B_SG_EEENS5_IJSG_SC_EEEEEEENS4_39AutoVectorizingCopyWithAssumedAlignmentILi128EEENS4_14SM90_TMA_STOREES27_S29_S29_EEEvvEEEEvNT_6ParamsE)
        /*0038*/ 	.word	0x00000000


	//----- nvinfo : EIATTR_MIN_STACK_SIZE
	.align		4
.L_27:
        /*003c*/ 	.byte	0x04, 0x12
        /*003e*/ 	.short	(.L_29 - .L_28)
	.align		4
.L_28:
        /*0040*/ 	.word	index@(_ZN7cutlass13device_kernelINS_4gemm6kernel13GemmUniversalIN4cute5tupleIJiiiiEEENS1_10collective13CollectiveMmaINS1_35MainloopSm100TmaUmmaWarpSpecializedILi3ELi2ELi4ENS5_IJNS4_1CILi2EEENSA_ILi1EEESC_EEEEENS5_IJNSA_ILi256EEENSA_ILi64EEENSA_ILi32EEEEEENS_12float_e4m3_tENS5_IJlSC_lEEESJ_SK_NS4_8TiledMMAINS4_8MMA_AtomIJNS4_10MMA_TraitsINS4_25SM100_MMA_F8F6F4_2x1SM_SSEJSJ_SJ_fSF_SG_NS4_17integral_constantINS4_4UMMA5MajorELSR_0EEESS_NSP_INSQ_7ScaleInELST_0EEESU_EEEEEENS4_6LayoutINS5_IJSC_SC_SC_EEENS5_IJNSA_ILi0EEESZ_SZ_EEEEENS5_IJNS4_10UnderscoreES12_S12_EEEEENS4_18SM100_TMA_2SM_LOADENS4_14ComposedLayoutINS4_7SwizzleILi1ELi4ELi3EEENS4_18smem_ptr_flag_bitsILi8EEENSX_INS5_IJNSA_ILi8EEESH_EEENS5_IJSH_SC_EEEEEEEvNS4_8identityES15_S1F_vS1G_EENS_8epilogue10collective18CollectiveEpilogueINS1I_23Sm100TmaWarpSpecializedILi1ELi1ELi64ELb0ELb0EEEJNS5_IJNSA_ILi128EEESG_SH_EEENS5_IJNSX_IS1N_SC_EENSX_ISG_SC_EEEEESJ_SK_SJ_SK_NS1I_6fusion15FusionCallbacksIS1M_NS1S_17LinearCombinationISJ_fSJ_fLNS_15FloatRoundStyleE2EEES1O_S1R_JEEENS4_5SM1004TMEM4LOAD26SM100_TMEM_LOAD_32dp32b64xENS4_13SM90_TMA_LOADENS16_INS17_ILi2ELi4ELi3EEES1A_NSX_INS5_IJS1B_SG_EEENS5_IJSG_SC_EEEEEEENS4_39AutoVectorizingCopyWithAssumedAlignmentILi128EEENS4_14SM90_TMA_STOREES27_S29_S29_EEEvvEEEEvNT_6ParamsE)
        /*0044*/ 	.word	0x00000000
.L_29:


//--------------------- .nv.compat                --------------------------
	.section	.nv.compat,"",@"SHT_CUDA_COMPAT_INFO"
	.align	4
        /*0000*/ 	.byte	0x02, 0x09, 0x01, 0x00, 0x02, 0x02, 0x02, 0x00, 0x02, 0x05, 0x05, 0x00, 0x03, 0x07, 0x01, 0x01
        /*0010*/ 	.byte	0x02, 0x03, 0x01, 0x00, 0x02, 0x06, 0x01, 0x00, 0x04, 0x0b, 0x08, 0x00, 0x09, 0x00, 0x00, 0x00
        /*0020*/ 	.byte	0x00, 0x00, 0x00, 0x00


//--------------------- .nv.info._ZN7cutlass13device_kernelINS_4gemm6kernel13GemmUniversalIN4cute5tupleIJiiiiEEENS1_10collective13CollectiveMmaINS1_35MainloopSm100TmaUmmaWarpSpecializedILi3ELi2ELi4ENS5_IJNS4_1CILi2EEENSA_ILi1EEESC_EEEEENS5_IJNSA_ILi256EEENSA_ILi64EEENSA_ILi32EEEEEENS_12float_e4m3_tENS5_IJlSC_lEEESJ_SK_NS4_8TiledMMAINS4_8MMA_AtomIJNS4_10MMA_TraitsINS4_25SM100_MMA_F8F6F4_2x1SM_SSEJSJ_SJ_fSF_SG_NS4_17integral_constantINS4_4UMMA5MajorELSR_0EEESS_NSP_INSQ_7ScaleInELST_0EEESU_EEEEEENS4_6LayoutINS5_IJSC_SC_SC_EEENS5_IJNSA_ILi0EEESZ_SZ_EEEEENS5_IJNS4_10UnderscoreES12_S12_EEEEENS4_18SM100_TMA_2SM_LOADENS4_14ComposedLayoutINS4_7SwizzleILi1ELi4ELi3EEENS4_18smem_ptr_flag_bitsILi8EEENSX_INS5_IJNSA_ILi8EEESH_EEENS5_IJSH_SC_EEEEEEEvNS4_8identityES15_S1F_vS1G_EENS_8epilogue10collective18CollectiveEpilogueINS1I_23Sm100TmaWarpSpecializedILi1ELi1ELi64ELb0ELb0EEEJNS5_IJNSA_ILi128EEESG_SH_EEENS5_IJNSX_IS1N_SC_EENSX_ISG_SC_EEEEESJ_SK_SJ_SK_NS1I_6fusion15FusionCallbacksIS1M_NS1S_17LinearCombinationISJ_fSJ_fLNS_15FloatRoundStyleE2EEES1O_S1R_JEEENS4_5SM1004TMEM4LOAD26SM100_TMEM_LOAD_32dp32b64xENS4_13SM90_TMA_LOADENS16_INS17_ILi2ELi4ELi3EEES1A_NSX_INS5_IJS1B_SG_EEENS5_IJSG_SC_EEEEEEENS4_39AutoVectorizingCopyWithAssumedAlignmentILi128EEENS4_14SM90_TMA_STOREES27_S29_S29_EEEvvEEEEvNT_6ParamsE --------------------------
	.section	.nv.info._ZN7cutlass13device_kernelINS_4gemm6kernel13GemmUniversalIN4cute5tupleIJiiiiEEENS1_10collective13CollectiveMmaINS1_35MainloopSm100TmaUmmaWarpSpecializedILi3ELi2ELi4ENS5_IJNS4_1CILi2EEENSA_ILi1EEESC_EEEEENS5_IJNSA_ILi256EEENSA_ILi64EEENSA_ILi32EEEEEENS_12float_e4m3_tENS5_IJlSC_lEEESJ_SK_NS4_8TiledMMAINS4_8MMA_AtomIJNS4_10MMA_TraitsINS4_25SM100_MMA_F8F6F4_2x1SM_SSEJSJ_SJ_fSF_SG_NS4_17integral_constantINS4_4UMMA5MajorELSR_0EEESS_NSP_INSQ_7ScaleInELST_0EEESU_EEEEEENS4_6LayoutINS5_IJSC_SC_SC_EEENS5_IJNSA_ILi0EEESZ_SZ_EEEEENS5_IJNS4_10UnderscoreES12_S12_EEEEENS4_18SM100_TMA_2SM_LOADENS4_14ComposedLayoutINS4_7SwizzleILi1ELi4ELi3EEENS4_18smem_ptr_flag_bitsILi8EEENSX_INS5_IJNSA_ILi8EEESH_EEENS5_IJSH_SC_EEEEEEEvNS4_8identityES15_S1F_vS1G_EENS_8epilogue10collective18CollectiveEpilogueINS1I_23Sm100TmaWarpSpecializedILi1ELi1ELi64ELb0ELb0EEEJNS5_IJNSA_ILi128EEESG_SH_EEENS5_IJNSX_IS1N_SC_EENSX_ISG_SC_EEEEESJ_SK_SJ_SK_NS1I_6fusion15FusionCallbacksIS1M_NS1S_17LinearCombinationISJ_fSJ_fLNS_15FloatRoundStyleE2EEES1O_S1R_JEEENS4_5SM1004TMEM4LOAD26SM100_TMEM_LOAD_32dp32b64xENS4_13SM90_TMA_LOADENS16_INS17_ILi2ELi4ELi3EEES1A_NSX_INS5_IJS1B_SG_EEENS5_IJSG_SC_EEEEEEENS4_39AutoVectorizingCopyWithAssumedAlignmentILi128EEENS4_14SM90_TMA_STOREES27_S29_S29_EEEvvEEEEvNT_6ParamsE,"",@"SHT_CUDA_INFO"
	.sectionflags	@""
	.align	4


	//----- nvinfo : EIATTR_CUDA_API_VERSION
	.align		4
        /*0000*/ 	.byte	0x04, 0x37
        /*0002*/ 	.short	(.L_31 - .L_30)
.L_30:
        /*0004*/ 	.word	0x00000082


	//----- nvinfo : EIATTR_KPARAM_INFO
	.align		4
.L_31:
        /*0008*/ 	.byte	0x04, 0x17
        /*000a*/ 	.short	(.L_33 - .L_32)
.L_32:
        /*000c*/ 	.word	0x00000000
        /*0010*/ 	.short	0x0000
        /*0012*/ 	.short	0x0000
        /*0014*/ 	.byte	0x00, 0xf0, 0x01, 0x20


	//----- nvinfo : EIATTR_AT_ENTRY_FRAGMENTS
	.align		4
.L_33:
        /*0018*/ 	.byte	0x04, 0x4f
        /*001a*/ 	.short	(.L_35 - .L_34)


	//   ....[0]....
.L_34:
        /*001c*/ 	.word	0x00000007


	//----- nvinfo : EIATTR_RESERVED_SMEM_USED
	.align		4
.L_35:
        /*0020*/ 	.byte	0x01, 0x41
	.zero		2


	//----- nvinfo : EIATTR_SPARSE_MMA_MASK
	.align		4
        /*0024*/ 	.byte	0x03, 0x50
        /*0026*/ 	.short	0x0000


	//----- nvinfo : EIATTR_TCGEN05_2CTA_USED
	.align		4
        /*0028*/ 	.byte	0x01, 0x52
	.zero		2


	//----- nvinfo : EIATTR_MAXREG_COUNT
	.align		4
        /*002c*/ 	.byte	0x03, 0x1b
        /*002e*/ 	.short	0x00ff


	//----- nvinfo : EIATTR_NUM_BARRIERS
	.align		4
        /*0030*/ 	.byte	0x02, 0x4c
        /*0032*/ 	.byte	0x07
	.zero		1


	//----- nvinfo : EIATTR_EXTERNS
	.align		4
        /*0034*/ 	.byte	0x04, 0x0f
        /*0036*/ 	.short	(.L_37 - .L_36)


	//   ....[0]....
	.align		4
.L_36:
        /*0038*/ 	.word	index@(__assertfail)


	//----- nvinfo : EIATTR_MERCURY_ISA_VERSION
	.align		4
.L_37:
        /*003c*/ 	.byte	0x03, 0x5f
        /*003e*/ 	.short	0x0101


	//----- nvinfo : EIATTR_INT_WARP_WIDE_INSTR_OFFSETS
	.align		4
        /*0040*/ 	.byte	0x04, 0x31
        /*0042*/ 	.short	(.L_39 - .L_38)


	//   ....[0]....
.L_38:
        /*0044*/ 	.word	0x00000c90


	//   ....[1]....
        /*0048*/ 	.word	0x00000d30


	//   ....[2]....
        /*004c*/ 	.word	0x00002090


	//   ....[3]....
        /*0050*/ 	.word	0x00003d90


	//   ....[4]....
        /*0054*/ 	.word	0x00003db0


	//   ....[5]....
        /*0058*/ 	.word	0x00003de0


	//   ....[6]....
        /*005c*/ 	.word	0x000047f0


	//   ....[7]....
        /*0060*/ 	.word	0x00004910


	//----- nvinfo : EIATTR_COOP_GROUP_MASK_REGIDS
	.align		4
.L_39:
        /*0064*/ 	.byte	0x04, 0x29
        /*0066*/ 	.short	(.L_41 - .L_40)


	//   ....[0]....
.L_40:
        /*0068*/ 	.word	0xffffffff


	//   ....[1]....
        /*006c*/ 	.word	0xffffffff


	//   ....[2]....
        /*0070*/ 	.word	0xffffffff


	//   ....[3]....
        /*0074*/ 	.word	0xffffffff


	//   ....[4]....
        /*0078*/ 	.word	0xffffffff


	//   ....[5]....
        /*007c*/ 	.word	0xffffffff


	//   ....[6]....
        /*0080*/ 	.word	0xffffffff


	//   ....[7]....
        /*0084*/ 	.word	0xffffffff


	//   ....[8]....
        /*0088*/ 	.word	0xffffffff


	//   ....[9]....
        /*008c*/ 	.word	0xffffffff


	//   ....[10]....
        /*0090*/ 	.word	0xffffffff


	//   ....[11]....
        /*0094*/ 	.word	0xffffffff


	//   ....[12]....
        /*0098*/ 	.word	0xffffffff


	//   ....[13]....
        /*009c*/ 	.word	0xffffffff


	//----- nvinfo : EIATTR_COOP_GROUP_INSTR_OFFSETS
	.align		4
.L_41:
        /*00a0*/ 	.byte	0x04, 0x28
        /*00a2*/ 	.short	(.L_43 - .L_42)


	//   ....[0]....
.L_42:
        /*00a4*/ 	.word	0x000000c0


	//   ....[1]....
        /*00a8*/ 	.word	0x00000500


	//   ....[2]....
        /*00ac*/ 	.word	0x00000660


	//   ....[3]....
        /*00b0*/ 	.word	0x00000790


	//   ....[4]....
        /*00b4*/ 	.word	0x00000880


	//   ....[5]....
        /*00b8*/ 	.word	0x000009e0


	//   ....[6]....
        /*00bc*/ 	.word	0x00000b70


	//   ....[7]....
        /*00c0*/ 	.word	0x00000db0


	//   ....[8]....
        /*00c4*/ 	.word	0x00001f70


	//   ....[9]....
        /*00c8*/ 	.word	0x00002cc0


	//   ....[10]....
        /*00cc*/ 	.word	0x00003190


	//   ....[11]....
        /*00d0*/ 	.word	0x000031c0


	//   ....[12]....
        /*00d4*/ 	.word	0x00003c90


	//   ....[13]....
        /*00d8*/ 	.word	0x00003ea0


	//----- nvinfo : EIATTR_VRC_CTA_INIT_COUNT
	.align		4
.L_43:
        /*00dc*/ 	.byte	0x02, 0x4a
        /*00de*/ 	.byte	0x80
	.zero		1


	//----- nvinfo : EIATTR_SYSCALL_OFFSETS
	.align		4
        /*00e0*/ 	.byte	0x04, 0x46
        /*00e2*/ 	.short	(.L_45 - .L_44)


	//   ....[0]....
.L_44:
        /*00e4*/ 	.word	0x000052d0


	//   ....[1]....
        /*00e8*/ 	.word	0x00005410


	//   ....[2]....
        /*00ec*/ 	.word	0x00005bb0


	//----- nvinfo : EIATTR_MBARRIER_INSTR_OFFSETS
	.align		4
.L_45:
        /*00f0*/ 	.byte	0x04, 0x39
        /*00f2*/ 	.short	(.L_47 - .L_46)


	//   ....[0]....
.L_46:
        /*00f4*/ 	.word	0x000005f0
        /*00f8*/ 	.word	0x000000ff
        /*00fc*/ 	.word	0x00000000
        /*0100*/ 	.short	0x0100
        /*0102*/ 	.byte	0x08
	.zero		1


	//   ....[1]....
        /*0104*/ 	.word	0x00000600
        /*0108*/ 	.word	0x000000ff
        /*010c*/ 	.word	0x00000018
        /*0110*/ 	.short	0x0100
        /*0112*/ 	.byte	0x08
	.zero		1


	//   ....[2]....
        /*0114*/ 	.word	0x00000610
        /*0118*/ 	.word	0x000000ff
        /*011c*/ 	.word	0x00000008
        /*0120*/ 	.short	0x0100
        /*0122*/ 	.byte	0x08
	.zero		1


	//   ....[3]....
        /*0124*/ 	.word	0x00000620
        /*0128*/ 	.word	0x000000ff
        /*012c*/ 	.word	0x00000020
        /*0130*/ 	.short	0x0100
        /*0132*/ 	.byte	0x08
	.zero		1


	//   ....[4]....
        /*0134*/ 	.word	0x00000630
        /*0138*/ 	.word	0x000000ff
        /*013c*/ 	.word	0x00000010
        /*0140*/ 	.short	0x0100
        /*0142*/ 	.byte	0x08
	.zero		1


	//   ....[5]....
        /*0144*/ 	.word	0x00000640
        /*0148*/ 	.word	0x000000ff
        /*014c*/ 	.word	0x00000028
        /*0150*/ 	.short	0x0100
        /*0152*/ 	.byte	0x08
	.zero		1


	//   ....[6]....
        /*0154*/ 	.word	0x00000760
        /*0158*/ 	.word	0x000000ff
        /*015c*/ 	.word	0x00000030
        /*0160*/ 	.short	0x0100
        /*0162*/ 	.byte	0x09
	.zero		1


	//   ....[7]....
        /*0164*/ 	.word	0x00000770
        /*0168*/ 	.word	0x000000ff
        /*016c*/ 	.word	0x00000038
        /*0170*/ 	.short	0x0100
        /*0172*/ 	.byte	0x09
	.zero		1


	//   ....[8]....
        /*0174*/ 	.word	0x00000850
        /*0178*/ 	.word	0x000000ff
        /*017c*/ 	.word	0x00000040
        /*0180*/ 	.short	0x0100
        /*0182*/ 	.byte	0x08
	.zero		1


	//   ....[9]....
        /*0184*/ 	.word	0x00000860
        /*0188*/ 	.word	0x000000ff
        /*018c*/ 	.word	0x00000048
        /*0190*/ 	.short	0x0100
        /*0192*/ 	.byte	0x08
	.zero		1


	//   ....[10]....
        /*0194*/ 	.word	0x00000990
        /*0198*/ 	.word	0x000000ff
        /*019c*/ 	.word	0x00000050
        /*01a0*/ 	.short	0x0100
        /*01a2*/ 	.byte	0x08
	.zero		1


	//   ....[11]....
        /*01a4*/ 	.word	0x000009a0
        /*01a8*/ 	.word	0x000000ff
        /*01ac*/ 	.word	0x00000060
        /*01b0*/ 	.short	0x0100
        /*01b2*/ 	.byte	0x08
	.zero		1


	//   ....[12]....
        /*01b4*/ 	.word	0x000009b0
        /*01b8*/ 	.word	0x000000ff
        /*01bc*/ 	.word	0x00000058
        /*01c0*/ 	.short	0x0100
        /*01c2*/ 	.byte	0x08
	.zero		1


	//   ....[13]....
        /*01c4*/ 	.word	0x000009c0
        /*01c8*/ 	.word	0x000000ff
        /*01cc*/ 	.word	0x00000068
        /*01d0*/ 	.short	0x0100
        /*01d2*/ 	.byte	0x08
	.zero		1


	//   ....[14]....
        /*01d4*/ 	.word	0x00000ae0
        /*01d8*/ 	.word	0x000000ff
        /*01dc*/ 	.word	0x00000070
        /*01e0*/ 	.short	0x0100
        /*01e2*/ 	.byte	0x09
	.zero		1


	//   ....[15]....
        /*01e4*/ 	.word	0x00000af0
        /*01e8*/ 	.word	0x000000ff
        /*01ec*/ 	.word	0x00000090
        /*01f0*/ 	.short	0x0100
        /*01f2*/ 	.byte	0x09
	.zero		1


	//   ....[16]....
        /*01f4*/ 	.word	0x00000b00
        /*01f8*/ 	.word	0x000000ff
        /*01fc*/ 	.word	0x00000078
        /*0200*/ 	.short	0x0100
        /*0202*/ 	.byte	0x09
	.zero		1


	//   ....[17]....
        /*0204*/ 	.word	0x00000b10
        /*0208*/ 	.word	0x000000ff
        /*020c*/ 	.word	0x00000098
        /*0210*/ 	.short	0x0100
        /*0212*/ 	.byte	0x09
	.zero		1


	//   ....[18]....
        /*0214*/ 	.word	0x00000b20
        /*0218*/ 	.word	0x000000ff
        /*021c*/ 	.word	0x00000080
        /*0220*/ 	.short	0x0100
        /*0222*/ 	.byte	0x09
	.zero		1


	//   ....[19]....
        /*0224*/ 	.word	0x00000b30
        /*0228*/ 	.word	0x000000ff
        /*022c*/ 	.word	0x000000a0
        /*0230*/ 	.short	0x0100
        /*0232*/ 	.byte	0x09
	.zero		1


	//   ....[20]....
        /*0234*/ 	.word	0x00000b40
        /*0238*/ 	.word	0x000000ff
        /*023c*/ 	.word	0x00000088
        /*0240*/ 	.short	0x0100
        /*0242*/ 	.byte	0x09
	.zero		1


	//   ....[21]....
        /*0244*/ 	.word	0x00000b50
        /*0248*/ 	.word	0x000000ff
        /*024c*/ 	.word	0x000000a8
        /*0250*/ 	.short	0x0100
        /*0252*/ 	.byte	0x09
	.zero		1


	//   ....[22]....
        /*0254*/ 	.word	0x00000c40
        /*0258*/ 	.word	0x000000ff
        /*025c*/ 	.word	0x000000b0
        /*0260*/ 	.short	0x0100
        /*0262*/ 	.byte	0x08
	.zero		1


	//   ....[23]....
        /*0264*/ 	.word	0x00000c50
        /*0268*/ 	.word	0x000000ff
        /*026c*/ 	.word	0x000000c0
        /*0270*/ 	.short	0x0100
        /*0272*/ 	.byte	0x08
	.zero		1


	//   ....[24]....
        /*0274*/ 	.word	0x00000c60
        /*0278*/ 	.word	0x000000ff
        /*027c*/ 	.word	0x000000b8
        /*0280*/ 	.short	0x0100
        /*0282*/ 	.byte	0x08
	.zero		1


	//   ....[25]....
        /*0284*/ 	.word	0x00000c70
        /*0288*/ 	.word	0x000000ff
        /*028c*/ 	.word	0x000000c8
        /*0290*/ 	.short	0x0100
        /*0292*/ 	.byte	0x08
	.zero		1


	//   ....[26]....
        /*0294*/ 	.word	0x00000d60
        /*0298*/ 	.word	0x000000ff
        /*029c*/ 	.word	0x000000d0
        /*02a0*/ 	.short	0x0100
        /*02a2*/ 	.byte	0x06
	.zero		1


	//   ....[27]....
        /*02a4*/ 	.word	0x00001770
        /*02a8*/ 	.word	0x00000003
        /*02ac*/ 	.word	0x000000c0
        /*02b0*/ 	.short	0x010a
        /*02b2*/ 	.byte	0xff
	.zero		1


	//   ....[28]....
        /*02b4*/ 	.word	0x000017a0
        /*02b8*/ 	.word	0x00000003
        /*02bc*/ 	.word	0x000000b0
        /*02c0*/ 	.short	0x0101
        /*02c2*/ 	.byte	0xff
	.zero		1


	//   ....[29]....
        /*02c4*/ 	.word	0x000018a0
        /*02c8*/ 	.word	0x000000ff
        /*02cc*/ 	.word	0x00000018
        /*02d0*/ 	.short	0x010a
        /*02d2*/ 	.byte	0x08
	.zero		1


	//   ....[30]....
        /*02d4*/ 	.word	0x00001970
        /*02d8*/ 	.word	0x000000ff
        /*02dc*/ 	.word	0x00000018
        /*02e0*/ 	.short	0x010a
        /*02e2*/ 	.byte	0x21
	.zero		1


	//   ....[31]....
        /*02e4*/ 	.word	0x00001b20
        /*02e8*/ 	.word	0x000000ff
        /*02ec*/ 	.word	0x00000018
        /*02f0*/ 	.short	0x010a
        /*02f2*/ 	.byte	0x08
	.zero		1


	//   ....[32]....
        /*02f4*/ 	.word	0x00001c20
        /*02f8*/ 	.word	0x000000ff
        /*02fc*/ 	.word	0x00000048
        /*0300*/ 	.short	0x0101
        /*0302*/ 	.byte	0x04
	.zero		1


	//   ....[33]....
        /*0304*/ 	.word	0x00001c40
        /*0308*/ 	.word	0x000000ff
        /*030c*/ 	.word	0x00000018
        /*0310*/ 	.short	0x010a
        /*0312*/ 	.byte	0x08
	.zero		1


	//   ....[34]....
        /*0314*/ 	.word	0x00001cc0
        /*0318*/ 	.word	0x000000ff
        /*031c*/ 	.word	0x00000018
        /*0320*/ 	.short	0x010a
        /*0322*/ 	.byte	0x11
	.zero		1


	//   ....[35]....
        /*0324*/ 	.word	0x00001e50
        /*0328*/ 	.word	0x000000ff
        /*032c*/ 	.word	0x00000018
        /*0330*/ 	.short	0x010a
        /*0332*/ 	.byte	0x08
	.zero		1


	//   ....[36]....
        /*0334*/ 	.word	0x00001fa0
        /*0338*/ 	.word	0x00000002
        /*033c*/ 	.word	0x00000050
        /*0340*/ 	.short	0x010a
        /*0342*/ 	.byte	0xff
	.zero		1


	//   ....[37]....
        /*0344*/ 	.word	0x00002060
        /*0348*/ 	.word	0x00000002
        /*034c*/ 	.word	0x00000000
        /*0350*/ 	.short	0x0101
        /*0352*/ 	.byte	0xff
	.zero		1


	//   ....[38]....
        /*0354*/ 	.word	0x000025c0
        /*0358*/ 	.word	0x000000ff
        /*035c*/ 	.word	0x00000000
        /*0360*/ 	.short	0x010a
        /*0362*/ 	.byte	0x05
	.zero		1


	//   ....[39]....
        /*0364*/ 	.word	0x00002650
        /*0368*/ 	.word	0x000000ff
        /*036c*/ 	.word	0x00000000
        /*0370*/ 	.short	0x010a
        /*0372*/ 	.byte	0x05
	.zero		1


	//   ....[40]....
        /*0374*/ 	.word	0x000026f0
        /*0378*/ 	.word	0x00000000
        /*037c*/ 	.word	0x00000000
        /*0380*/ 	.short	0x010a
        /*0382*/ 	.byte	0xff
	.zero		1


	//   ....[41]....
        /*0384*/ 	.word	0x00002820
        /*0388*/ 	.word	0x00000000
        /*038c*/ 	.word	0x000000b0
        /*0390*/ 	.short	0x010a
        /*0392*/ 	.byte	0xff
	.zero		1


	//   ....[42]....
        /*0394*/ 	.word	0x00002890
        /*0398*/ 	.word	0x00000004
        /*039c*/ 	.word	0x00000000
        /*03a0*/ 	.short	0x0101
        /*03a2*/ 	.byte	0xff
	.zero		1


	//   ....[43]....
        /*03a4*/ 	.word	0x000028b0
        /*03a8*/ 	.word	0x000000ff
        /*03ac*/ 	.word	0x00000060
        /*03b0*/ 	.short	0x010a
        /*03b2*/ 	.byte	0x05
	.zero		1


	//   ....[44]....
        /*03b4*/ 	.word	0x000029d0
        /*03b8*/ 	.word	0x00000000
        /*03bc*/ 	.word	0x00000050
        /*03c0*/ 	.short	0x010a
        /*03c2*/ 	.byte	0xff
	.zero		1


	//   ....[45]....
        /*03c4*/ 	.word	0x00002ad0
        /*03c8*/ 	.word	0x00000000
        /*03cc*/ 	.word	0x00000000
        /*03d0*/ 	.short	0x0101
        /*03d2*/ 	.byte	0xff
	.zero		1


	//   ....[46]....
        /*03d4*/ 	.word	0x00002b60
        /*03d8*/ 	.word	0x000000ff
        /*03dc*/ 	.word	0x00000060
        /*03e0*/ 	.short	0x0106
        /*03e2*/ 	.byte	0x05
	.zero		1


	//   ....[47]....
        /*03e4*/ 	.word	0x00002b80
        /*03e8*/ 	.word	0x000000ff
        /*03ec*/ 	.word	0x00000060
        /*03f0*/ 	.short	0x010a
        /*03f2*/ 	.byte	0x05
	.zero		1


	//   ....[48]....
        /*03f4*/ 	.word	0x00002c10
        /*03f8*/ 	.word	0x000000ff
        /*03fc*/ 	.word	0x00000060
        /*0400*/ 	.short	0x0106
        /*0402*/ 	.byte	0x04
	.zero		1


	//   ....[49]....
        /*0404*/ 	.word	0x00002c50
        /*0408*/ 	.word	0x00000000
        /*040c*/ 	.word	0x00000060
        /*0410*/ 	.short	0x010a
        /*0412*/ 	.byte	0xff
	.zero		1


	//   ....[50]....
        /*0414*/ 	.word	0x00002e90
        /*0418*/ 	.word	0x000000ff
        /*041c*/ 	.word	0x00000008
        /*0420*/ 	.short	0x010a
        /*0422*/ 	.byte	0x06
	.zero		1


	//   ....[51]....
        /*0424*/ 	.word	0x00002eb0
        /*0428*/ 	.word	0x000000ff
        /*042c*/ 	.word	0x00000008
        /*0430*/ 	.short	0x010a
        /*0432*/ 	.byte	0x06
	.zero		1


	//   ....[52]....
        /*0434*/ 	.word	0x00003040
        /*0438*/ 	.word	0x000000ff
        /*043c*/ 	.word	0x00000008
        /*0440*/ 	.short	0x010a
        /*0442*/ 	.byte	0x06
	.zero		1


	//   ....[53]....
        /*0444*/ 	.word	0x00003060
        /*0448*/ 	.word	0x000000ff
        /*044c*/ 	.word	0x00000008
        /*0450*/ 	.short	0x010a
        /*0452*/ 	.byte	0x06
	.zero		1


	//   ....[54]....
        /*0454*/ 	.word	0x00003120
        /*0458*/ 	.word	0x000000ff
        /*045c*/ 	.word	0x00000000
        /*0460*/ 	.short	0x0101
        /*0462*/ 	.byte	0x07
	.zero		1


	//   ....[55]....
        /*0464*/ 	.word	0x00003400
        /*0468*/ 	.word	0x00000000
        /*046c*/ 	.word	0x00000050
        /*0470*/ 	.short	0x010a
        /*0472*/ 	.byte	0xff
	.zero		1


	//   ....[56]....
        /*0474*/ 	.word	0x000034c0
        /*0478*/ 	.word	0x00000000
        /*047c*/ 	.word	0x00000000
        /*0480*/ 	.short	0x0101
        /*0482*/ 	.byte	0xff
	.zero		1


	//   ....[57]....
        /*0484*/ 	.word	0x00003570
        /*0488*/ 	.word	0x000000ff
        /*048c*/ 	.word	0x00000000
        /*0490*/ 	.short	0x010a
        /*0492*/ 	.byte	0x06
	.zero		1


	//   ....[58]....
        /*0494*/ 	.word	0x00003580
        /*0498*/ 	.word	0x000000ff
        /*049c*/ 	.word	0x00000090
        /*04a0*/ 	.short	0x010a
        /*04a2*/ 	.byte	0x0b
	.zero		1


	//   ....[59]....
        /*04a4*/ 	.word	0x00003640
        /*04a8*/ 	.word	0x000000ff
        /*04ac*/ 	.word	0x00000000
        /*04b0*/ 	.short	0x010a
        /*04b2*/ 	.byte	0x09
	.zero		1


	//   ....[60]....
        /*04b4*/ 	.word	0x00003780
        /*04b8*/ 	.word	0x000000ff
        /*04bc*/ 	.word	0x00000000
        /*04c0*/ 	.short	0x010a
        /*04c2*/ 	.byte	0x06
	.zero		1


	//   ....[61]....
        /*04c4*/ 	.word	0x00003980
        /*04c8*/ 	.word	0x000000ff
        /*04cc*/ 	.word	0x00000000
        /*04d0*/ 	.short	0x010a
        /*04d2*/ 	.byte	0x07
	.zero		1


	//   ....[62]....
        /*04d4*/ 	.word	0x00003a10
        /*04d8*/ 	.word	0x000000ff
        /*04dc*/ 	.word	0x00000000
        /*04e0*/ 	.short	0x010a
        /*04e2*/ 	.byte	0x07
	.zero		1


	//   ....[63]....
        /*04e4*/ 	.word	0x00003aa0
        /*04e8*/ 	.word	0x000000ff
        /*04ec*/ 	.word	0x00000000
        /*04f0*/ 	.short	0x010a
        /*04f2*/ 	.byte	0x07
	.zero		1


	//   ....[64]....
        /*04f4*/ 	.word	0x00003b40
        /*04f8*/ 	.word	0x00000000
        /*04fc*/ 	.word	0x00000000
        /*0500*/ 	.short	0x010a
        /*0502*/ 	.byte	0xff
	.zero		1


	//   ....[65]....
        /*0504*/ 	.word	0x00003b80
        /*0508*/ 	.word	0x00000000
        /*050c*/ 	.word	0x00000000
        /*0510*/ 	.short	0x010a
        /*0512*/ 	.byte	0xff
	.zero		1


	//   ....[66]....
        /*0514*/ 	.word	0x00003bf0
        /*0518*/ 	.word	0x000000ff
        /*051c*/ 	.word	0x00000000
        /*0520*/ 	.short	0x0101
        /*0522*/ 	.byte	0x05
	.zero		1


	//   ....[67]....
        /*0524*/ 	.word	0x00003c30
        /*0528*/ 	.word	0x000000ff
        /*052c*/ 	.word	0x000000d0
        /*0530*/ 	.short	0x010a
        /*0532*/ 	.byte	0x08
	.zero		1


	//   ....[68]....
        /*0534*/ 	.word	0x00003c80
        /*0538*/ 	.word	0x000000ff
        /*053c*/ 	.word	0x00000000
        /*0540*/ 	.short	0x0101
        /*0542*/ 	.byte	0x05
	.zero		1


	//   ....[69]....
        /*0544*/ 	.word	0x00004090
        /*0548*/ 	.word	0x00000000
        /*054c*/ 	.word	0x00000050
        /*0550*/ 	.short	0x010a
        /*0552*/ 	.byte	0xff
	.zero		1


	//   ....[70]....
        /*0554*/ 	.word	0x00004180
        /*0558*/ 	.word	0x00000000
        /*055c*/ 	.word	0x00000000
        /*0560*/ 	.short	0x0101
        /*0562*/ 	.byte	0xff
	.zero		1


	//   ....[71]....
        /*0564*/ 	.word	0x000044a0
        /*0568*/ 	.word	0x000000ff
        /*056c*/ 	.word	0x00000048
        /*0570*/ 	.short	0x010a
        /*0572*/ 	.byte	0x06
	.zero		1


	//   ....[72]....
        /*0574*/ 	.word	0x00004620
        /*0578*/ 	.word	0x000000ff
        /*057c*/ 	.word	0x00000038
        /*0580*/ 	.short	0x010a
        /*0582*/ 	.byte	0x06
	.zero		1


	//   ....[73]....
        /*0584*/ 	.word	0x00004950
        /*0588*/ 	.word	0x000000ff
        /*058c*/ 	.word	0x00000030
        /*0590*/ 	.short	0x010b
        /*0592*/ 	.byte	0x06
	.zero		1


	//   ....[74]....
        /*0594*/ 	.word	0x00004970
        /*0598*/ 	.word	0x000000ff
        /*059c*/ 	.word	0x00000000
        /*05a0*/ 	.short	0x0101
        /*05a2*/ 	.byte	0x25
	.zero		1


	//   ....[75]....
        /*05a4*/ 	.word	0x000049b0
        /*05a8*/ 	.word	0x00000000
        /*05ac*/ 	.word	0x00000038
        /*05b0*/ 	.short	0x010a
        /*05b2*/ 	.byte	0xff
	.zero		1


	//   ....[76]....
        /*05b4*/ 	.word	0x00004ce0
        /*05b8*/ 	.word	0x00000000
        /*05bc*/ 	.word	0x00000050
        /*05c0*/ 	.short	0x010a
        /*05c2*/ 	.byte	0xff
	.zero		1


	//   ....[77]....
        /*05c4*/ 	.word	0x00004df0
        /*05c8*/ 	.word	0x00000000
        /*05cc*/ 	.word	0x00000000
        /*05d0*/ 	.short	0x0101
        /*05d2*/ 	.byte	0xff
	.zero		1


	//   ....[78]....
        /*05d4*/ 	.word	0x00005790
        /*05d8*/ 	.word	0x000000ff
        /*05dc*/ 	.word	0x00000030
        /*05e0*/ 	.short	0x010a
        /*05e2*/ 	.byte	0x2b
	.zero		1


	//   ....[79]....
        /*05e4*/ 	.word	0x000057a0
        /*05e8*/ 	.word	0x000000b5
        /*05ec*/ 	.word	0x00000070
        /*05f0*/ 	.short	0x010a
        /*05f2*/ 	.byte	0xff
	.zero		1


	//   ....[80]....
        /*05f4*/ 	.word	0x00005930
        /*05f8*/ 	.word	0x000000ff
        /*05fc*/ 	.word	0x00000030
        /*0600*/ 	.short	0x010a
        /*0602*/ 	.byte	0x2b
	.zero		1


	//   ....[81]....
        /*0604*/ 	.word	0x00005a30
        /*0608*/ 	.word	0x000000ff
        /*060c*/ 	.word	0x00000000
        /*0610*/ 	.short	0x0101
        /*0612*/ 	.byte	0x04
	.zero		1


	//   ....[82]....
        /*0614*/ 	.word	0x00005a90
        /*0618*/ 	.word	0x000000b5
        /*061c*/ 	.word	0x00000070
        /*0620*/ 	.short	0x010a
        /*0622*/ 	.byte	0xff
	.zero		1


	//   ....[83]....
        /*0624*/ 	.word	0x00005d30
        /*0628*/ 	.word	0x000000b5
        /*062c*/ 	.word	0x00000000
        /*0630*/ 	.short	0x0101
        /*0632*/ 	.byte	0xff
	.zero		1


	//   ....[84]....
        /*0634*/ 	.word	0x00006ef0
        /*0638*/ 	.word	0x00000003
        /*063c*/ 	.word	0x000000c0
        /*0640*/ 	.short	0x010a
        /*0642*/ 	.byte	0xff
	.zero		1


	//   ....[85]....
        /*0644*/ 	.word	0x00006f50
        /*0648*/ 	.word	0x00000002
        /*064c*/ 	.word	0x00000018
        /*0650*/ 	.short	0x010a
        /*0652*/ 	.byte	0xff
	.zero		1


	//   ....[86]....
        /*0654*/ 	.word	0x00006fb0
        /*0658*/ 	.word	0x00000002
        /*065c*/ 	.word	0x00000018
        /*0660*/ 	.short	0x010a
        /*0662*/ 	.byte	0xff
	.zero		1


	//   ....[87]....
        /*0664*/ 	.word	0x00007000
        /*0668*/ 	.word	0x00000002
        /*066c*/ 	.word	0x00000050
        /*0670*/ 	.short	0x010a
        /*0672*/ 	.byte	0xff
	.zero		1


	//   ....[88]....
        /*0674*/ 	.word	0x00007060
        /*0678*/ 	.word	0x00000000
        /*067c*/ 	.word	0x00000000
        /*0680*/ 	.short	0x010a
        /*0682*/ 	.byte	0xff
	.zero		1


	//   ....[89]....
        /*0684*/ 	.word	0x000070c0
        /*0688*/ 	.word	0x00000000
        /*068c*/ 	.word	0x00000000
        /*0690*/ 	.short	0x010a
        /*0692*/ 	.byte	0xff
	.zero		1


	//   ....[90]....
        /*0694*/ 	.word	0x00007110
        /*0698*/ 	.word	0x00000000
        /*069c*/ 	.word	0x000000b0
        /*06a0*/ 	.short	0x010a
        /*06a2*/ 	.byte	0xff
	.zero		1


	//   ....[91]....
        /*06a4*/ 	.word	0x00007170
        /*06a8*/ 	.word	0x00000000
        /*06ac*/ 	.word	0x00000060
        /*06b0*/ 	.short	0x010a
        /*06b2*/ 	.byte	0xff
	.zero		1


	//   ....[92]....
        /*06b4*/ 	.word	0x000071c0
        /*06b8*/ 	.word	0x00000000
        /*06bc*/ 	.word	0x00000050
        /*06c0*/ 	.short	0x010a
        /*06c2*/ 	.byte	0xff
	.zero		1


	//   ....[93]....
        /*06c4*/ 	.word	0x00007220
        /*06c8*/ 	.word	0x00000000
        /*06cc*/ 	.word	0x00000060
        /*06d0*/ 	.short	0x010a
        /*06d2*/ 	.byte	0xff
	.zero		1


	//   ....[94]....
        /*06d4*/ 	.word	0x00007280
        /*06d8*/ 	.word	0x00000004
        /*06dc*/ 	.word	0x00000008
        /*06e0*/ 	.short	0x010a
        /*06e2*/ 	.byte	0xff
	.zero		1


	//   ....[95]....
        /*06e4*/ 	.word	0x00007360
        /*06e8*/ 	.word	0x00000002
        /*06ec*/ 	.word	0x00000008
        /*06f0*/ 	.short	0x010a
        /*06f2*/ 	.byte	0xff
	.zero		1


	//   ....[96]....
        /*06f4*/ 	.word	0x000073b0
        /*06f8*/ 	.word	0x00000000
        /*06fc*/ 	.word	0x00000050
        /*0700*/ 	.short	0x010a
        /*0702*/ 	.byte	0xff
	.zero		1


	//   ....[97]....
        /*0704*/ 	.word	0x00007410
        /*0708*/ 	.word	0x00000000
        /*070c*/ 	.word	0x00000090
        /*0710*/ 	.short	0x010a
        /*0712*/ 	.byte	0xff
	.zero		1


	//   ....[98]....
        /*0714*/ 	.word	0x00007470
        /*0718*/ 	.word	0x00000000
        /*071c*/ 	.word	0x00000000
        /*0720*/ 	.short	0x010a
        /*0722*/ 	.byte	0xff
	.zero		1


	//   ....[99]....
        /*0724*/ 	.word	0x000074d0
        /*0728*/ 	.word	0x00000000
        /*072c*/ 	.word	0x00000000
        /*0730*/ 	.short	0x010a
        /*0732*/ 	.byte	0xff
	.zero		1


	//   ....[100]....
        /*0734*/ 	.word	0x00007530
        /*0738*/ 	.word	0x00000000
        /*073c*/ 	.word	0x00000000
        /*0740*/ 	.short	0x010a
        /*0742*/ 	.byte	0xff
	.zero		1


	//   ....[101]....
        /*0744*/ 	.word	0x00007590
        /*0748*/ 	.word	0x00000000
        /*074c*/ 	.word	0x00000000
        /*0750*/ 	.short	0x010a
        /*0752*/ 	.byte	0xff
	.zero		1


	//   ....[102]....
        /*0754*/ 	.word	0x000075f0
        /*0758*/ 	.word	0x00000000
        /*075c*/ 	.word	0x000000d0
        /*0760*/ 	.short	0x010a
        /*0762*/ 	.byte	0xff
	.zero		1


	//   ....[103]....
        /*0764*/ 	.word	0x00007640
        /*0768*/ 	.word	0x00000000
        /*076c*/ 	.word	0x00000050
        /*0770*/ 	.short	0x010a
        /*0772*/ 	.byte	0xff
	.zero		1


	//   ....[104]....
        /*0774*/ 	.word	0x000076a0
        /*0778*/ 	.word	0x00000000
        /*077c*/ 	.word	0x00000048
        /*0780*/ 	.short	0x010a
        /*0782*/ 	.byte	0xff
	.zero		1


	//   ....[105]....
        /*0784*/ 	.word	0x00007700
        /*0788*/ 	.word	0x00000003
        /*078c*/ 	.word	0x00000038
        /*0790*/ 	.short	0x010a
        /*0792*/ 	.byte	0xff
	.zero		1


	//   ....[106]....
        /*0794*/ 	.word	0x00007750
        /*0798*/ 	.word	0x00000000
        /*079c*/ 	.word	0x00000050
        /*07a0*/ 	.short	0x010a
        /*07a2*/ 	.byte	0xff
	.zero		1


	//   ....[107]....
        /*07a4*/ 	.word	0x000077b0
        /*07a8*/ 	.word	0x00000000
        /*07ac*/ 	.word	0x00000030
        /*07b0*/ 	.short	0x010a
        /*07b2*/ 	.byte	0xff
	.zero		1


	//   ....[108]....
        /*07b4*/ 	.word	0x00007800
        /*07b8*/ 	.word	0x000000b5
        /*07bc*/ 	.word	0x00000070
        /*07c0*/ 	.short	0x010a
        /*07c2*/ 	.byte	0xff
	.zero		1


	//----- nvinfo : EIATTR_NUM_MBARRIERS
	.align		4
.L_47:
        /*07c4*/ 	.byte	0x03, 0x38
        /*07c6*/ 	.short	0x001b


	//----- nvinfo : EIATTR_EXIT_INSTR_OFFSETS
	.align		4
        /*07c8*/ 	.byte	0x04, 0x1c
        /*07ca*/ 	.short	(.L_49 - .L_48)


	//   ....[0]....
.L_48:
        /*07cc*/ 	.word	0x00002720


	//   ....[1]....
        /*07d0*/ 	.word	0x00002c20


	//   ....[2]....
        /*07d4*/ 	.word	0x00002c80


	//   ....[3]....
        /*07d8*/ 	.word	0x00003eb0


	//   ....[4]....
        /*07dc*/ 	.word	0x000049e0


	//   ....[5]....
        /*07e0*/ 	.word	0x00004a20


	//   ....[6]....
        /*07e4*/ 	.word	0x00006ee0


	//----- nvinfo : EIATTR_MAX_THREADS
	.align		4
.L_49:
        /*07e8*/ 	.byte	0x04, 0x05
        /*07ea*/ 	.short	(.L_51 - .L_50)
.L_50:
        /*07ec*/ 	.word	0x00000100
        /*07f0*/ 	.word	0x00000001
        /*07f4*/ 	.word	0x00000001


	//----- nvinfo : EIATTR_CRS_STACK_SIZE
	.align		4
.L_51:
        /*07f8*/ 	.byte	0x04, 0x1e
        /*07fa*/ 	.short	(.L_53 - .L_52)
.L_52:
        /*07fc*/ 	.word	0x00000000


	//----- nvinfo : EIATTR_CBANK_PARAM_SIZE
	.align		4
.L_53:
        /*0800*/ 	.byte	0x03, 0x19
        /*0802*/ 	.short	0x0800


	//----- nvinfo : EIATTR_PARAM_CBANK
	.align		4
        /*0804*/ 	.byte	0x04, 0x0a
        /*0806*/ 	.short	(.L_55 - .L_54)
	.align		4
.L_54:
        /*0808*/ 	.word	index@(.nv.constant0._ZN7cutlass13device_kernelINS_4gemm6kernel13GemmUniversalIN4cute5tupleIJiiiiEEENS1_10collective13CollectiveMmaINS1_35MainloopSm100TmaUmmaWarpSpecializedILi3ELi2ELi4ENS5_IJNS4_1CILi2EEENSA_ILi1EEESC_EEEEENS5_IJNSA_ILi256EEENSA_ILi64EEENSA_ILi32EEEEEENS_12float_e4m3_tENS5_IJlSC_lEEESJ_SK_NS4_8TiledMMAINS4_8MMA_AtomIJNS4_10MMA_TraitsINS4_25SM100_MMA_F8F6F4_2x1SM_SSEJSJ_SJ_fSF_SG_NS4_17integral_constantINS4_4UMMA5MajorELSR_0EEESS_NSP_INSQ_7ScaleInELST_0EEESU_EEEEEENS4_6LayoutINS5_IJSC_SC_SC_EEENS5_IJNSA_ILi0EEESZ_SZ_EEEEENS5_IJNS4_10UnderscoreES12_S12_EEEEENS4_18SM100_TMA_2SM_LOADENS4_14ComposedLayoutINS4_7SwizzleILi1ELi4ELi3EEENS4_18smem_ptr_flag_bitsILi8EEENSX_INS5_IJNSA_ILi8EEESH_EEENS5_IJSH_SC_EEEEEEEvNS4_8identityES15_S1F_vS1G_EENS_8epilogue10collective18CollectiveEpilogueINS1I_23Sm100TmaWarpSpecializedILi1ELi1ELi64ELb0ELb0EEEJNS5_IJNSA_ILi128EEESG_SH_EEENS5_IJNSX_IS1N_SC_EENSX_ISG_SC_EEEEESJ_SK_SJ_SK_NS1I_6fusion15FusionCallbacksIS1M_NS1S_17LinearCombinationISJ_fSJ_fLNS_15FloatRoundStyleE2EEES1O_S1R_JEEENS4_5SM1004TMEM4LOAD26SM100_TMEM_LOAD_32dp32b64xENS4_13SM90_TMA_LOADENS16_INS17_ILi2ELi4ELi3EEES1A_NSX_INS5_IJS1B_SG_EEENS5_IJSG_SC_EEEEEEENS4_39AutoVectorizingCopyWithAssumedAlignmentILi128EEENS4_14SM90_TMA_STOREES27_S29_S29_EEEvvEEEEvNT_6ParamsE)
        /*080c*/ 	.short	0x0380
        /*080e*/ 	.short	0x0800


	//----- nvinfo : EIATTR_SW_WAR
	.align		4
.L_55:
        /*0810*/ 	.byte	0x04, 0x36
        /*0812*/ 	.short	(.L_57 - .L_56)
.L_56:
        /*0814*/ 	.word	0x00000008
.L_57:


//--------------------- .nv.callgraph             --------------------------
	.section	.nv.callgraph,"",@"SHT_CUDA_CALLGRAPH"
	.align	4
	.sectionentsize	8
	.align		4
        /*0000*/ 	.word	0x00000000
	.align		4
        /*0004*/ 	.word	0xffffffff
	.align		4
        /*0008*/ 	.word	index@(_ZN7cutlass13device_kernelINS_4gemm6kernel13GemmUniversalIN4cute5tupleIJiiiiEEENS1_10collective13CollectiveMmaINS1_35MainloopSm100TmaUmmaWarpSpecializedILi3ELi2ELi4ENS5_IJNS4_1CILi2EEENSA_ILi1EEESC_EEEEENS5_IJNSA_ILi256EEENSA_ILi64EEENSA_ILi32EEEEEENS_12float_e4m3_tENS5_IJlSC_lEEESJ_SK_NS4_8TiledMMAINS4_8MMA_AtomIJNS4_10MMA_TraitsINS4_25SM100_MMA_F8F6F4_2x1SM_SSEJSJ_SJ_fSF_SG_NS4_17integral_constantINS4_4UMMA5MajorELSR_0EEESS_NSP_INSQ_7ScaleInELST_0EEESU_EEEEEENS4_6LayoutINS5_IJSC_SC_SC_EEENS5_IJNSA_ILi0EEESZ_SZ_EEEEENS5_IJNS4_10UnderscoreES12_S12_EEEEENS4_18SM100_TMA_2SM_LOADENS4_14ComposedLayoutINS4_7SwizzleILi1ELi4ELi3EEENS4_18smem_ptr_flag_bitsILi8EEENSX_INS5_IJNSA_ILi8EEESH_EEENS5_IJSH_SC_EEEEEEEvNS4_8identityES15_S1F_vS1G_EENS_8epilogue10collective18CollectiveEpilogueINS1I_23Sm100TmaWarpSpecializedILi1ELi1ELi64ELb0ELb0EEEJNS5_IJNSA_ILi128EEESG_SH_EEENS5_IJNSX_IS1N_SC_EENSX_ISG_SC_EEEEESJ_SK_SJ_SK_NS1I_6fusion15FusionCallbacksIS1M_NS1S_17LinearCombinationISJ_fSJ_fLNS_15FloatRoundStyleE2EEES1O_S1R_JEEENS4_5SM1004TMEM4LOAD26SM100_TMEM_LOAD_32dp32b64xENS4_13SM90_TMA_LOADENS16_INS17_ILi2ELi4ELi3EEES1A_NSX_INS5_IJS1B_SG_EEENS5_IJSG_SC_EEEEEEENS4_39AutoVectorizingCopyWithAssumedAlignmentILi128EEENS4_14SM90_TMA_STOREES27_S29_S29_EEEvvEEEEvNT_6ParamsE)
	.align		4
        /*000c*/ 	.word	index@(__assertfail)
	.align		4
        /*0010*/ 	.word	0x00000000
	.align		4
        /*0014*/ 	.word	0xfffffffe
	.align		4
        /*0018*/ 	.word	0x00000000
	.align		4
        /*001c*/ 	.word	0xfffffffd
	.align		4
        /*0020*/ 	.word	0x00000000
	.align		4
        /*0024*/ 	.word	0xfffffffc


//--------------------- .nv.constant4             --------------------------
	.section	.nv.constant4,"a",@progbits
	.align	8
	.align		8
.nv.constant4:
        /*0000*/ 	.dword	__assertfail
	.align		8
        /*0008*/ 	.dword	__unnamed_1
	.align		8
        /*0010*/ 	.dword	__unnamed_2
	.align		8
        /*0018*/ 	.dword	_ZN39_INTERNAL_6e63060c_4_k_cu_8b983654_80774cuda3std3__45__cpo5beginE
	.align		8
        /*0020*/ 	.dword	_ZN39_INTERNAL_6e63060c_4_k_cu_8b983654_80774cuda3std3__45__cpo3endE
	.align		8
        /*0028*/ 	.dword	_ZN39_INTERNAL_6e63060c_4_k_cu_8b983654_80774cuda3std3__45__cpo6cbeginE
	.align		8
        /*0030*/ 	.dword	_ZN39_INTERNAL_6e63060c_4_k_cu_8b983654_80774cuda3std3__45__cpo4cendE
	.align		8
        /*0038*/ 	.dword	_ZN39_INTERNAL_6e63060c_4_k_cu_8b983654_80774cuda3std3__441_GLOBAL__N__6e63060c_4_k_cu_8b983654_80776ignoreE
	.align		8
        /*0040*/ 	.dword	_ZN39_INTERNAL_6e63060c_4_k_cu_8b983654_80774cuda3std3__419piecewise_constructE
	.align		8
        /*0048*/ 	.dword	_ZN39_INTERNAL_6e63060c_4_k_cu_8b983654_80774cuda3std3__48in_placeE
	.align		8
        /*0050*/ 	.dword	_ZN39_INTERNAL_6e63060c_4_k_cu_8b983654_80774cuda3std6ranges3__45__cpo4swapE
	.align		8
        /*0058*/ 	.dword	_ZN39_INTERNAL_6e63060c_4_k_cu_8b983654_80774cuda3std6ranges3__45__cpo9iter_moveE
	.align		8
        /*0060*/ 	.dword	_ZN39_INTERNAL_6e63060c_4_k_cu_8b983654_80774cute7productE
	.align		8
        /*0068*/ 	.dword	_ZN39_INTERNAL_6e63060c_4_k_cu_8b983654_80774cute1_E
	.align		8
        /*0070*/ 	.dword	$str$25
	.align		8
        /*0078*/ 	.dword	$str$26
	.align		8
        /*0080*/ 	.dword	$str$27
	.align		8
        /*0088*/ 	.dword	$str$28


//--------------------- .text._ZN7cutlass13device_kernelINS_4gemm6kernel13GemmUniversalIN4cute5tupleIJiiiiEEENS1_10collective13CollectiveMmaINS1_35MainloopSm100TmaUmmaWarpSpecializedILi3ELi2ELi4ENS5_IJNS4_1CILi2EEENSA_ILi1EEESC_EEEEENS5_IJNSA_ILi256EEENSA_ILi64EEENSA_ILi32EEEEEENS_12float_e4m3_tENS5_IJlSC_lEEESJ_SK_NS4_8TiledMMAINS4_8MMA_AtomIJNS4_10MMA_TraitsINS4_25SM100_MMA_F8F6F4_2x1SM_SSEJSJ_SJ_fSF_SG_NS4_17integral_constantINS4_4UMMA5MajorELSR_0EEESS_NSP_INSQ_7ScaleInELST_0EEESU_EEEEEENS4_6LayoutINS5_IJSC_SC_SC_EEENS5_IJNSA_ILi0EEESZ_SZ_EEEEENS5_IJNS4_10UnderscoreES12_S12_EEEEENS4_18SM100_TMA_2SM_LOADENS4_14ComposedLayoutINS4_7SwizzleILi1ELi4ELi3EEENS4_18smem_ptr_flag_bitsILi8EEENSX_INS5_IJNSA_ILi8EEESH_EEENS5_IJSH_SC_EEEEEEEvNS4_8identityES15_S1F_vS1G_EENS_8epilogue10collective18CollectiveEpilogueINS1I_23Sm100TmaWarpSpecializedILi1ELi1ELi64ELb0ELb0EEEJNS5_IJNSA_ILi128EEESG_SH_EEENS5_IJNSX_IS1N_SC_EENSX_ISG_SC_EEEEESJ_SK_SJ_SK_NS1I_6fusion15FusionCallbacksIS1M_NS1S_17LinearCombinationISJ_fSJ_fLNS_15FloatRoundStyleE2EEES1O_S1R_JEEENS4_5SM1004TMEM4LOAD26SM100_TMEM_LOAD_32dp32b64xENS4_13SM90_TMA_LOADENS16_INS17_ILi2ELi4ELi3EEES1A_NSX_INS5_IJS1B_SG_EEENS5_IJSG_SC_EEEEEEENS4_39AutoVectorizingCopyWithAssumedAlignmentILi128EEENS4_14SM90_TMA_STOREES27_S29_S29_EEEvvEEEEvNT_6ParamsE --------------------------
	.section	.text._ZN7cutlass13device_kernelINS_4gemm6kernel13GemmUniversalIN4cute5tupleIJiiiiEEENS1_10collective13CollectiveMmaINS1_35MainloopSm100TmaUmmaWarpSpecializedILi3ELi2ELi4ENS5_IJNS4_1CILi2EEENSA_ILi1EEESC_EEEEENS5_IJNSA_ILi256EEENSA_ILi64EEENSA_ILi32EEEEEENS_12float_e4m3_tENS5_IJlSC_lEEESJ_SK_NS4_8TiledMMAINS4_8MMA_AtomIJNS4_10MMA_TraitsINS4_25SM100_MMA_F8F6F4_2x1SM_SSEJSJ_SJ_fSF_SG_NS4_17integral_constantINS4_4UMMA5MajorELSR_0EEESS_NSP_INSQ_7ScaleInELST_0EEESU_EEEEEENS4_6LayoutINS5_IJSC_SC_SC_EEENS5_IJNSA_ILi0EEESZ_SZ_EEEEENS5_IJNS4_10UnderscoreES12_S12_EEEEENS4_18SM100_TMA_2SM_LOADENS4_14ComposedLayoutINS4_7SwizzleILi1ELi4ELi3EEENS4_18smem_ptr_flag_bitsILi8EEENSX_INS5_IJNSA_ILi8EEESH_EEENS5_IJSH_SC_EEEEEEEvNS4_8identityES15_S1F_vS1G_EENS_8epilogue10collective18CollectiveEpilogueINS1I_23Sm100TmaWarpSpecializedILi1ELi1ELi64ELb0ELb0EEEJNS5_IJNSA_ILi128EEESG_SH_EEENS5_IJNSX_IS1N_SC_EENSX_ISG_SC_EEEEESJ_SK_SJ_SK_NS1I_6fusion15FusionCallbacksIS1M_NS1S_17LinearCombinationISJ_fSJ_fLNS_15FloatRoundStyleE2EEES1O_S1R_JEEENS4_5SM1004TMEM4LOAD26SM100_TMEM_LOAD_32dp32b64xENS4_13SM90_TMA_LOADENS16_INS17_ILi2ELi4ELi3EEES1A_NSX_INS5_IJS1B_SG_EEENS5_IJSG_SC_EEEEEEENS4_39AutoVectorizingCopyWithAssumedAlignmentILi128EEENS4_14SM90_TMA_STOREES27_S29_S29_EEEvvEEEEvNT_6ParamsE,"ax",@progbits
	.align	128
.text._ZN7cutlass13device_kernelINS_4gemm6kernel13GemmUniversalIN4cute5tupleIJiiiiEEENS1_10collective13CollectiveMmaINS1_35MainloopSm100TmaUmmaWarpSpecializedILi3ELi2ELi4ENS5_IJNS4_1CILi2EEENSA_ILi1EEESC_EEEEENS5_IJNSA_ILi256EEENSA_ILi64EEENSA_ILi32EEEEEENS_12float_e4m3_tENS5_IJlSC_lEEESJ_SK_NS4_8TiledMMAINS4_8MMA_AtomIJNS4_10MMA_TraitsINS4_25SM100_MMA_F8F6F4_2x1SM_SSEJSJ_SJ_fSF_SG_NS4_17integral_constantINS4_4UMMA5MajorELSR_0EEESS_NSP_INSQ_7ScaleInELST_0EEESU_EEEEEENS4_6LayoutINS5_IJSC_SC_SC_EEENS5_IJNSA_ILi0EEESZ_SZ_EEEEENS5_IJNS4_10UnderscoreES12_S12_EEEEENS4_18SM100_TMA_2SM_LOADENS4_14ComposedLayoutINS4_7SwizzleILi1ELi4ELi3EEENS4_18smem_ptr_flag_bitsILi8EEENSX_INS5_IJNSA_ILi8EEESH_EEENS5_IJSH_SC_EEEEEEEvNS4_8identityES15_S1F_vS1G_EENS_8epilogue10collective18CollectiveEpilogueINS1I_23Sm100TmaWarpSpecializedILi1ELi1ELi64ELb0ELb0EEEJNS5_IJNSA_ILi128EEESG_SH_EEENS5_IJNSX_IS1N_SC_EENSX_ISG_SC_EEEEESJ_SK_SJ_SK_NS1I_6fusion15FusionCallbacksIS1M_NS1S_17LinearCombinationISJ_fSJ_fLNS_15FloatRoundStyleE2EEES1O_S1R_JEEENS4_5SM1004TMEM4LOAD26SM100_TMEM_LOAD_32dp32b64xENS4_13SM90_TMA_LOADENS16_INS17_ILi2ELi4ELi3EEES1A_NSX_INS5_IJS1B_SG_EEENS5_IJSG_SC_EEEEEEENS4_39AutoVectorizingCopyWithAssumedAlignmentILi128EEENS4_14SM90_TMA_STOREES27_S29_S29_EEEvvEEEEvNT_6ParamsE:
        .type           _ZN7cutlass13device_kernelINS_4gemm6kernel13GemmUniversalIN4cute5tupleIJiiiiEEENS1_10collective13CollectiveMmaINS1_35MainloopSm100TmaUmmaWarpSpecializedILi3ELi2ELi4ENS5_IJNS4_1CILi2EEENSA_ILi1EEESC_EEEEENS5_IJNSA_ILi256EEENSA_ILi64EEENSA_ILi32EEEEEENS_12float_e4m3_tENS5_IJlSC_lEEESJ_SK_NS4_8TiledMMAINS4_8MMA_AtomIJNS4_10MMA_TraitsINS4_25SM100_MMA_F8F6F4_2x1SM_SSEJSJ_SJ_fSF_SG_NS4_17integral_constantINS4_4UMMA5MajorELSR_0EEESS_NSP_INSQ_7ScaleInELST_0EEESU_EEEEEENS4_6LayoutINS5_IJSC_SC_SC_EEENS5_IJNSA_ILi0EEESZ_SZ_EEEEENS5_IJNS4_10UnderscoreES12_S12_EEEEENS4_18SM100_TMA_2SM_LOADENS4_14ComposedLayoutINS4_7SwizzleILi1ELi4ELi3EEENS4_18smem_ptr_flag_bitsILi8EEENSX_INS5_IJNSA_ILi8EEESH_EEENS5_IJSH_SC_EEEEEEEvNS4_8identityES15_S1F_vS1G_EENS_8epilogue10collective18CollectiveEpilogueINS1I_23Sm100TmaWarpSpecializedILi1ELi1ELi64ELb0ELb0EEEJNS5_IJNSA_ILi128EEESG_SH_EEENS5_IJNSX_IS1N_SC_EENSX_ISG_SC_EEEEESJ_SK_SJ_SK_NS1I_6fusion15FusionCallbacksIS1M_NS1S_17LinearCombinationISJ_fSJ_fLNS_15FloatRoundStyleE2EEES1O_S1R_JEEENS4_5SM1004TMEM4LOAD26SM100_TMEM_LOAD_32dp32b64xENS4_13SM90_TMA_LOADENS16_INS17_ILi2ELi4ELi3EEES1A_NSX_INS5_IJS1B_SG_EEENS5_IJSG_SC_EEEEEEENS4_39AutoVectorizingCopyWithAssumedAlignmentILi128EEENS4_14SM90_TMA_STOREES27_S29_S29_EEEvvEEEEvNT_6ParamsE,@function
        .size           _ZN7cutlass13device_kernelINS_4gemm6kernel13GemmUniversalIN4cute5tupleIJiiiiEEENS1_10collective13CollectiveMmaINS1_35MainloopSm100TmaUmmaWarpSpecializedILi3ELi2ELi4ENS5_IJNS4_1CILi2EEENSA_ILi1EEESC_EEEEENS5_IJNSA_ILi256EEENSA_ILi64EEENSA_ILi32EEEEEENS_12float_e4m3_tENS5_IJlSC_lEEESJ_SK_NS4_8TiledMMAINS4_8MMA_AtomIJNS4_10MMA_TraitsINS4_25SM100_MMA_F8F6F4_2x1SM_SSEJSJ_SJ_fSF_SG_NS4_17integral_constantINS4_4UMMA5MajorELSR_0EEESS_NSP_INSQ_7ScaleInELST_0EEESU_EEEEEENS4_6LayoutINS5_IJSC_SC_SC_EEENS5_IJNSA_ILi0EEESZ_SZ_EEEEENS5_IJNS4_10UnderscoreES12_S12_EEEEENS4_18SM100_TMA_2SM_LOADENS4_14ComposedLayoutINS4_7SwizzleILi1ELi4ELi3EEENS4_18smem_ptr_flag_bitsILi8EEENSX_INS5_IJNSA_ILi8EEESH_EEENS5_IJSH_SC_EEEEEEEvNS4_8identityES15_S1F_vS1G_EENS_8epilogue10collective18CollectiveEpilogueINS1I_23Sm100TmaWarpSpecializedILi1ELi1ELi64ELb0ELb0EEEJNS5_IJNSA_ILi128EEESG_SH_EEENS5_IJNSX_IS1N_SC_EENSX_ISG_SC_EEEEESJ_SK_SJ_SK_NS1I_6fusion15FusionCallbacksIS1M_NS1S_17LinearCombinationISJ_fSJ_fLNS_15FloatRoundStyleE2EEES1O_S1R_JEEENS4_5SM1004TMEM4LOAD26SM100_TMEM_LOAD_32dp32b64xENS4_13SM90_TMA_LOADENS16_INS17_ILi2ELi4ELi3EEES1A_NSX_INS5_IJS1B_SG_EEENS5_IJSG_SC_EEEEEEENS4_39AutoVectorizingCopyWithAssumedAlignmentILi128EEENS4_14SM90_TMA_STOREES27_S29_S29_EEEvvEEEEvNT_6ParamsE,(.L_x_146 - _ZN7cutlass13device_kernelINS_4gemm6kernel13GemmUniversalIN4cute5tupleIJiiiiEEENS1_10collective13CollectiveMmaINS1_35MainloopSm100TmaUmmaWarpSpecializedILi3ELi2ELi4ENS5_IJNS4_1CILi2EEENSA_ILi1EEESC_EEEEENS5_IJNSA_ILi256EEENSA_ILi64EEENSA_ILi32EEEEEENS_12float_e4m3_tENS5_IJlSC_lEEESJ_SK_NS4_8TiledMMAINS4_8MMA_AtomIJNS4_10MMA_TraitsINS4_25SM100_MMA_F8F6F4_2x1SM_SSEJSJ_SJ_fSF_SG_NS4_17integral_constantINS4_4UMMA5MajorELSR_0EEESS_NSP_INSQ_7ScaleInELST_0EEESU_EEEEEENS4_6LayoutINS5_IJSC_SC_SC_EEENS5_IJNSA_ILi0EEESZ_SZ_EEEEENS5_IJNS4_10UnderscoreES12_S12_EEEEENS4_18SM100_TMA_2SM_LOADENS4_14ComposedLayoutINS4_7SwizzleILi1ELi4ELi3EEENS4_18smem_ptr_flag_bitsILi8EEENSX_INS5_IJNSA_ILi8EEESH_EEENS5_IJSH_SC_EEEEEEEvNS4_8identityES15_S1F_vS1G_EENS_8epilogue10collective18CollectiveEpilogueINS1I_23Sm100TmaWarpSpecializedILi1ELi1ELi64ELb0ELb0EEEJNS5_IJNSA_ILi128EEESG_SH_EEENS5_IJNSX_IS1N_SC_EENSX_ISG_SC_EEEEESJ_SK_SJ_SK_NS1I_6fusion15FusionCallbacksIS1M_NS1S_17LinearCombinationISJ_fSJ_fLNS_15FloatRoundStyleE2EEES1O_S1R_JEEENS4_5SM1004TMEM4LOAD26SM100_TMEM_LOAD_32dp32b64xENS4_13SM90_TMA_LOADENS16_INS17_ILi2ELi4ELi3EEES1A_NSX_INS5_IJS1B_SG_EEENS5_IJSG_SC_EEEEEEENS4_39AutoVectorizingCopyWithAssumedAlignmentILi128EEENS4_14SM90_TMA_STOREES27_S29_S29_EEEvvEEEEvNT_6ParamsE)
        .other          _ZN7cutlass13device_kernelINS_4gemm6kernel13GemmUniversalIN4cute5tupleIJiiiiEEENS1_10collective13CollectiveMmaINS1_35MainloopSm100TmaUmmaWarpSpecializedILi3ELi2ELi4ENS5_IJNS4_1CILi2EEENSA_ILi1EEESC_EEEEENS5_IJNSA_ILi256EEENSA_ILi64EEENSA_ILi32EEEEEENS_12float_e4m3_tENS5_IJlSC_lEEESJ_SK_NS4_8TiledMMAINS4_8MMA_AtomIJNS4_10MMA_TraitsINS4_25SM100_MMA_F8F6F4_2x1SM_SSEJSJ_SJ_fSF_SG_NS4_17integral_constantINS4_4UMMA5MajorELSR_0EEESS_NSP_INSQ_7ScaleInELST_0EEESU_EEEEEENS4_6LayoutINS5_IJSC_SC_SC_EEENS5_IJNSA_ILi0EEESZ_SZ_EEEEENS5_IJNS4_10UnderscoreES12_S12_EEEEENS4_18SM100_TMA_2SM_LOADENS4_14ComposedLayoutINS4_7SwizzleILi1ELi4ELi3EEENS4_18smem_ptr_flag_bitsILi8EEENSX_INS5_IJNSA_ILi8EEESH_EEENS5_IJSH_SC_EEEEEEEvNS4_8identityES15_S1F_vS1G_EENS_8epilogue10collective18CollectiveEpilogueINS1I_23Sm100TmaWarpSpecializedILi1ELi1ELi64ELb0ELb0EEEJNS5_IJNSA_ILi128EEESG_SH_EEENS5_IJNSX_IS1N_SC_EENSX_ISG_SC_EEEEESJ_SK_SJ_SK_NS1I_6fusion15FusionCallbacksIS1M_NS1S_17LinearCombinationISJ_fSJ_fLNS_15FloatRoundStyleE2EEES1O_S1R_JEEENS4_5SM1004TMEM4LOAD26SM100_TMEM_LOAD_32dp32b64xENS4_13SM90_TMA_LOADENS16_INS17_ILi2ELi4ELi3EEES1A_NSX_INS5_IJS1B_SG_EEENS5_IJSG_SC_EEEEEEENS4_39AutoVectorizingCopyWithAssumedAlignmentILi128EEENS4_14SM90_TMA_STOREES27_S29_S29_EEEvvEEEEvNT_6ParamsE,@"STO_CUDA_ENTRY STV_DEFAULT"
_ZN7cutlass13device_kernelINS_4gemm6kernel13GemmUniversalIN4cute5tupleIJiiiiEEENS1_10collective13CollectiveMmaINS1_35MainloopSm100TmaUmmaWarpSpecializedILi3ELi2ELi4ENS5_IJNS4_1CILi2EEENSA_ILi1EEESC_EEEEENS5_IJNSA_ILi256EEENSA_ILi64EEENSA_ILi32EEEEEENS_12float_e4m3_tENS5_IJlSC_lEEESJ_SK_NS4_8TiledMMAINS4_8MMA_AtomIJNS4_10MMA_TraitsINS4_25SM100_MMA_F8F6F4_2x1SM_SSEJSJ_SJ_fSF_SG_NS4_17integral_constantINS4_4UMMA5MajorELSR_0EEESS_NSP_INSQ_7ScaleInELST_0EEESU_EEEEEENS4_6LayoutINS5_IJSC_SC_SC_EEENS5_IJNSA_ILi0EEESZ_SZ_EEEEENS5_IJNS4_10UnderscoreES12_S12_EEEEENS4_18SM100_TMA_2SM_LOADENS4_14ComposedLayoutINS4_7SwizzleILi1ELi4ELi3EEENS4_18smem_ptr_flag_bitsILi8EEENSX_INS5_IJNSA_ILi8EEESH_EEENS5_IJSH_SC_EEEEEEEvNS4_8identityES15_S1F_vS1G_EENS_8epilogue10collective18CollectiveEpilogueINS1I_23Sm100TmaWarpSpecializedILi1ELi1ELi64ELb0ELb0EEEJNS5_IJNSA_ILi128EEESG_SH_EEENS5_IJNSX_IS1N_SC_EENSX_ISG_SC_EEEEESJ_SK_SJ_SK_NS1I_6fusion15FusionCallbacksIS1M_NS1S_17LinearCombinationISJ_fSJ_fLNS_15FloatRoundStyleE2EEES1O_S1R_JEEENS4_5SM1004TMEM4LOAD26SM100_TMEM_LOAD_32dp32b64xENS4_13SM90_TMA_LOADENS16_INS17_ILi2ELi4ELi3EEES1A_NSX_INS5_IJS1B_SG_EEENS5_IJSG_SC_EEEEEEENS4_39AutoVectorizingCopyWithAssumedAlignmentILi128EEENS4_14SM90_TMA_STOREES27_S29_S29_EEEvvEEEEvNT_6ParamsE:
[----:B------:R-:W1:Y:S01]  /*0000*/  LDC R1, c[0x0][0x37c] ;  /* 0x0000df00ff017b82 */ /* 0x000e620000000800 */
[----:B------:R-:W2:Y:S01]  /*0010*/  S2R R166, SR_TID.X ;  /* 0x0000000000a67919 */ /* 0x000ea20000002100 */
[----:B------:R-:W3:Y:S06]  /*0020*/  LDCU.64 UR6, c[0x0][0x890] ;  /* 0x00011200ff0677ac */ /* 0x000eec0008000a00 */
[----:B------:R-:W4:Y:S01]  /*0030*/  S2UR UR37, SR_CgaCtaId ;  /* 0x00000000002579c3 */ /* 0x000f220000008800 */
[----:B------:R-:W-:Y:S02]  /*0040*/  PRMT R165, RZ, 0x7610, R165 ;  /* 0x00007610ffa57816 */ /* 0x000fe400000000a5 */
[----:B------:R-:W-:Y:S01]  /*0050*/  ELECT P1, URZ, PT ;  /* 0x0000000000ff782f */ /* 0x000fe20003820000 */
[----:B------:R-:W1:Y:S01]  /*0060*/  LDCU.64 UR40, c[0x0][0x358] ;  /* 0x00006b00ff2877ac */ /* 0x000e620008000a00 */
[----:B---3--:R-:W-:-:S04]  /*0070*/  UISETP.NE.U32.AND UP0, UPT, UR6, URZ, UPT ;  /* 0x000000ff0600728c */ /* 0x008fc8000bf05070 */
[----:B------:R-:W-:Y:S02]  /*0080*/  UISETP.NE.AND.EX UP0, UPT, UR7, URZ, UPT, UP0 ;  /* 0x000000ff0700728c */ /* 0x000fe4000bf05300 */
[----:B----4-:R-:W-:Y:S02]  /*0090*/  ULOP3.LUT UR5, UR37, 0x1, URZ, 0xc0, !UPT ;  /* 0x0000000125057892 */ /* 0x010fe4000f8ec0ff */
[----:B------:R-:W-:Y:S01]  /*00a0*/  ULOP3.LUT UR4, UR37, 0x1, URZ, 0x3c, !UPT ;  /* 0x0000000125047892 */ /* 0x000fe2000f8e3cff */
[----:B--2---:R-:W-:-:S05]  /*00b0*/  SHF.R.U32.HI R169, RZ, 0x5, R166 ;  /* 0x00000005ffa97819 */ /* 0x004fca00000116a6 */
[----:B------:R-:W2:Y:S02]  /*00c0*/  SHFL.IDX PT, R0, R169, RZ, 0x1f ;  /* 0x00001fffa9007589 */ /* 0x000ea400000e0000 */
[----:B--2---:R-:W-:Y:S01]  /*00d0*/  R2UR UR10, R0 ;  /* 0x00000000000a72ca */ /* 0x004fe200000e0000 */
[----:B-1----:R-:W-:-:S14]  /*00e0*/  BRA.U UP0, `(.L_x_0) ;  /* 0x00000001002c7547 */ /* 0x002fdc000b800000 */
[----:B------:R-:W1:Y:S02]  /*00f0*/  LDCU.64 UR8, c[0x0][0x888] ;  /* 0x00011100ff0877ac */ /* 0x000e640008000a00 */
[----:B-1----:R-:W-:-:S04]  /*0100*/  UISETP.NE.U32.AND UP0, UPT, UR8, URZ, UPT ;  /* 0x000000ff0800728c */ /* 0x002fc8000bf05070 */
[----:B------:R-:W-:-:S09]  /*0110*/  UISETP.NE.AND.EX UP0, UPT, UR9, URZ, UPT, UP0 ;  /* 0x000000ff0900728c */ /* 0x000fd2000bf05300 */
[----:B------:R-:W-:Y:S05]  /*0120*/  BRA.U !UP0, `(.L_x_1) ;  /* 0x0000000108107547 */ /* 0x000fea000b800000 */
[----:B------:R-:W1:Y:S02]  /*0130*/  LDC.64 R2, c[0x0][0x888] ;  /* 0x00022200ff027b82 */ /* 0x000e640000000a00 */
[----:B-1----:R1:W5:Y:S01]  /*0140*/  LDG.E R81, desc[UR40][R2.64] ;  /* 0x0000002802517981 */ /* 0x002362000c1e1900 */
[----:B------:R-:W-:Y:S01]  /*0150*/  HFMA2 R165, -RZ, RZ, 0, 5.9604644775390625e-08 ;  /* 0x00000001ffa57431 */ /* 0x000fe200000001ff */
[----:B------:R-:W-:Y:S05]  /*0160*/  BRA `(.L_x_0) ;  /* 0x00000000000c7947 */ /* 0x000fea0003800000 */
.L_x_1:
[----:B------:R-:W1:Y:S01]  /*0170*/  LDCU UR8, c[0x0][0x880] ;  /* 0x00011000ff0877ac */ /* 0x000e620008000800 */
[----:B------:R-:W-:Y:S01]  /*0180*/  HFMA2 R165, -RZ, RZ, 0, 5.9604644775390625e-08 ;  /* 0x00000001ffa57431 */ /* 0x000fe200000001ff */
[----:B-1----:R-:W-:-:S07]  /*0190*/  MOV R81, UR8 ;  /* 0x0000000800517c02 */ /* 0x002fce0008000f00 */
.L_x_0:
[----:B------:R-:W2:Y:S02]  /*01a0*/  LDCU.64 UR8, c[0x0][0x8b0] ;  /* 0x00011600ff0877ac */ /* 0x000ea40008000a00 */
[----:B--2---:R-:W-:-:S04]  /*01b0*/  UISETP.NE.U32.AND UP0, UPT, UR8, URZ, UPT ;  /* 0x000000ff0800728c */ /* 0x004fc8000bf05070 */
[----:B------:R-:W-:-:S09]  /*01c0*/  UISETP.NE.AND.EX UP0, UPT, UR9, URZ, UPT, UP0 ;  /* 0x000000ff0900728c */ /* 0x000fd2000bf05300 */
[----:B------:R-:W-:Y:S05]  /*01d0*/  BRA.U UP0, `(.L_x_2) ;  /* 0x0000000100247547 */ /* 0x000fea000b800000 */
[----:B------:R-:W2:Y:S02]  /*01e0*/  LDCU.64 UR8, c[0x0][0x8a8] ;  /* 0x00011500ff0877ac */ /* 0x000ea40008000a00 */
[----:B--2---:R-:W-:-:S04]  /*01f0*/  UISETP.NE.U32.AND UP0, UPT, UR8, URZ, UPT ;  /* 0x000000ff0800728c */ /* 0x004fc8000bf05070 */
[----:B------:R-:W-:-:S09]  /*0200*/  UISETP.NE.AND.EX UP0, UPT, UR9, URZ, UPT, UP0 ;  /* 0x000000ff0900728c */ /* 0x000fd2000bf05300 */
[----:B------:R-:W-:Y:S05]  /*0210*/  BRA.U !UP0, `(.L_x_3) ;  /* 0x00000001080c7547 */ /* 0x000fea000b800000 */
[----:B------:R-:W2:Y:S02]  /*0220*/  LDC.64 R78, c[0x0][0x8a8] ;  /* 0x00022a00ff4e7b82 */ /* 0x000ea40000000a00 */
[----:B--2---:R2:W5:Y:S01]  /*0230*/  LDG.E R78, desc[UR40][R78.64] ;  /* 0x000000284e4e7981 */ /* 0x004562000c1e1900 */
[----:B------:R-:W-:Y:S05]  /*0240*/  BRA `(.L_x_2) ;  /* 0x0000000000087947 */ /* 0x000fea0003800000 */
.L_x_3:
[----:B------:R-:W2:Y:S02]  /*0250*/  LDCU UR8, c[0x0][0x8a0] ;  /* 0x00011400ff0877ac */ /* 0x000ea40008000800 */
[----:B--2---:R-:W-:Y:S02]  /*0260*/  MOV R78, UR8 ;  /* 0x00000008004e7c02 */ /* 0x004fe40008000f00 */
.L_x_2:
[----:B------:R-:W-:Y:S01]  /*0270*/  IMAD.U32 R0, RZ, RZ, UR10 ;  /* 0x0000000aff007e24 */ /* 0x000fe2000f8e00ff */
[----:B------:R-:W-:Y:S04]  /*0280*/  BSSY.RECONVERGENT B0, `(.L_x_4) ;  /* 0x000000c000007945 */ /* 0x000fe80003800200 */
[C---:B------:R-:W-:Y:S02]  /*0290*/  ISETP.NE.OR P2, PT, R0.reuse, 0x1, !P1 ;  /* 0x000000010000780c */ /* 0x040fe40004f45670 */
[----:B------:R-:W-:-:S11]  /*02a0*/  ISETP.NE.OR P0, PT, R0, 0x3, !P1 ;  /* 0x000000030000780c */ /* 0x000fd60004f05670 */
[----:B------:R-:W-:Y:S05]  /*02b0*/  @P2 BRA `(.L_x_5) ;  /* 0x0000000000202947 */ /* 0x000fea0003800000 */
[----:B------:R-:W3:Y:S02]  /*02c0*/  LDCU.64 UR8, c[0x0][0x348] ;  /* 0x00006900ff0877ac */ /* 0x000ee40008000a00 */
[----:B---3--:R-:W-:Y:S02]  /*02d0*/  UIADD3 UR12, UP1, UPT, UR8, 0x80, URZ ;  /* 0x00000080080c7890 */ /* 0x008fe4000ff3e0ff */
[----:B------:R-:W-:Y:S02]  /*02e0*/  UIADD3 UR8, UP0, UPT, UR8, 0x180, URZ ;  /* 0x0000018008087890 */ /* 0x000fe4000ff1e0ff */
[----:B------:R-:W-:Y:S02]  /*02f0*/  UIADD3.X UR13, UPT, UPT, URZ, UR9, URZ, UP1, !UPT ;  /* 0x00000009ff0d7290 */ /* 0x000fe40008ffe4ff */
[----:B------:R-:W-:-:S07]  /*0300*/  UIADD3.X UR9, UPT, UPT, URZ, UR9, URZ, UP0, !UPT ;  /* 0x00000009ff097290 */ /* 0x000fce00087fe4ff */
[----:B------:R3:W-:Y:S02]  /*0310*/  UTMACCTL.PF [UR12] ;  /* 0x000000000c0079b9 */ /* 0x0007e40008040000 */
[----:B------:R3:W-:Y:S02]  /*0320*/  UTMACCTL.PF [UR8] ;  /* 0x00000000080079b9 */ /* 0x0007e40008040000 */
[----:B---3--:R-:W-:Y:S01]  /*0330*/  NOP ;  /* 0x0000000000007918 */ /* 0x008fe20000000000 */
.L_x_5:
[----:B------:R-:W-:Y:S05]  /*0340*/  BSYNC.RECONVERGENT B0 ;  /* 0x0000000000007941 */ /* 0x000fea0003800200 */
.L_x_4:
[----:B------:R-:W-:Y:S04]  /*0350*/  BSSY.RECONVERGENT B0, `(.L_x_6) ;  /* 0x000000a000007945 */ /* 0x000fe80003800200 */
        /* <DEDUP_REMOVED lines=9> */
.L_x_7:
[----:B------:R-:W-:Y:S05]  /*03f0*/  BSYNC.RECONVERGENT B0 ;  /* 0x0000000000007941 */ /* 0x000fea0003800200 */
.L_x_6:
[----:B------:R-:W3:Y:S01]  /*0400*/  LDCU.64 UR8, c[0x0][0x888] ;  /* 0x00011100ff0877ac */ /* 0x000ee20008000a00 */
[----:B------:R-:W-:Y:S02]  /*0410*/  UISETP.EQ.U32.AND UP1, UPT, UR6, URZ, UPT ;  /* 0x000000ff0600728c */ /* 0x000fe4000bf22070 */
[----:B------:R-:W-:Y:S02]  /*0420*/  UPLOP3.LUT UP5, UPT, UPT, UPT, UPT, 0x80, 0x8 ;  /* 0x000000000008789c */ /* 0x000fe40003faf070 */
[----:B---3--:R-:W-:-:S04]  /*0430*/  UISETP.NE.U32.AND UP0, UPT, UR8, URZ, UPT ;  /* 0x000000ff0800728c */ /* 0x008fc8000bf05070 */
[----:B------:R-:W-:-:S04]  /*0440*/  UISETP.NE.AND.EX UP0, UPT, UR9, URZ, UPT, UP0 ;  /* 0x000000ff0900728c */ /* 0x000fc8000bf05300 */
[----:B------:R-:W-:-:S04]  /*0450*/  UISETP.EQ.OR.EX UP2, UPT, UR7, URZ, !UP0, UP1 ;  /* 0x000000ff0700728c */ /* 0x000fc8000c742710 */
[----:B------:R-:W-:-:S05]  /*0460*/  UP2UR UR44, UPR, URZ, 0x4 ;  /* 0x00000004ff2c7883 */ /* 0x000fca0008000000 */
[----:B------:R-:W-:Y:S07]  /*0470*/  BRA.U !UP2, `(.L_x_8) ;  /* 0x000000010a207547 */ /* 0x000fee000b800000 */
[----:B------:R-:W-:Y:S01]  /*0480*/  UISETP.NE.U32.AND UP2, UPT, UR6, URZ, UPT ;  /* 0x000000ff0600728c */ /* 0x000fe2000bf45070 */
[----:B-----5:R-:W-:Y:S01]  /*0490*/  FSETP.NEU.AND P0, PT, R81, RZ, PT ;  /* 0x000000ff5100720b */ /* 0x020fe20003f0d000 */
[----:B------:R-:W-:Y:S02]  /*04a0*/  USEL UR6, URZ, 0xffffffff, UP0 ;  /* 0xffffffffff067887 */ /* 0x000fe40008000000 */
[----:B------:R-:W-:-:S10]  /*04b0*/  UISETP.NE.AND.EX UP2, UPT, UR7, URZ, UPT, UP2 ;  /* 0x000000ff0700728c */ /* 0x000fd4000bf45320 */
[----:B------:R-:W-:Y:S01]  /*04c0*/  VOTEU.ANY UP1, P0 ;  /* 0x0000000000ff7886 */ /* 0x000fe20000020100 */
[----:B------:R-:W-:-:S04]  /*04d0*/  @!UP2 USEL UR6, URZ, 0xffffffff, UP1 ;  /* 0xffffffffff06a887 */ /* 0x000fc80008800000 */
[----:B------:R-:W-:-:S04]  /*04e0*/  ULOP3.LUT UR6, UR6, 0x1, URZ, 0xc0, !UPT ;  /* 0x0000000106067892 */ /* 0x000fc8000f8ec0ff */
[----:B------:R-:W-:-:S11]  /*04f0*/  UISETP.NE.U32.AND UP5, UPT, UR6, 0x1, UPT ;  /* 0x000000010600788c */ /* 0x000fd6000bfa5070 */
.L_x_8:
[----:B------:R-:W3:Y:S01]  /*0500*/  SHFL.IDX PT, R0, R169, RZ, 0x1f ;  /* 0x00001fffa9007589 */ /* 0x000ee200000e0000 */
[----:B------:R-:W-:-:S04]  /*0510*/  UISETP.NE.AND UP1, UPT, UR10, 0x2, UPT ;  /* 0x000000020a00788c */ /* 0x000fc8000bf25270 */
[----:B------:R-:W-:Y:S02]  /*0520*/  UISETP.EQ.AND UP2, UPT, UR5, URZ, !UP1 ;  /* 0x000000ff0500728c */ /* 0x000fe4000cf42270 */
[----:B------:R-:W-:-:S04]  /*0530*/  USEL UR7, URZ, 0x1, UP1 ;  /* 0x00000001ff077887 */ /* 0x000fc80008800000 */
[----:B------:R-:W-:Y:S02]  /*0540*/  PLOP3.LUT P5, PT, P1, PT, UP2, 0x80, 0x8 ;  /* 0x000000000008781c */ /* 0x000fe40000faf028 */
[----:B---3--:R-:W-:-:S13]  /*0550*/  ISETP.NE.AND P0, PT, R0, RZ, PT ;  /* 0x000000ff0000720c */ /* 0x008fda0003f05270 */
[----:B------:R-:W-:Y:S05]  /*0560*/  @P0 BRA `(.L_x_9) ;  /* 0x00000000003c0947 */ /* 0x000fea0003800000 */
[----:B------:R-:W-:Y:S01]  /*0570*/  UMOV UR8, 0x400 ;  /* 0x0000040000087882 */ /* 0x000fe20000000000 */
[----:B------:R-:W-:Y:S01]  /*0580*/  UMOV UR6, 0x1 ;  /* 0x0000000100067882 */ /* 0x000fe20000000000 */
[----:B------:R-:W-:Y:S02]  /*0590*/  ULEA UR8, UR37, UR8, 0x18 ;  /* 0x0000000825087291 */ /* 0x000fe4000f8ec0ff */
[----:B------:R-:W-:-:S04]  /*05a0*/  UIADD3 UR12, UPT, UPT, -UR6, 0x100000, URZ ;  /* 0x00100000060c7890 */ /* 0x000fc8000fffe1ff */
[----:B------:R-:W-:Y:S02]  /*05b0*/  USHF.L.U32 UR13, UR12, 0xb, URZ ;  /* 0x0000000b0c0d7899 */ /* 0x000fe400080006ff */
[----:B------:R-:W-:Y:S01]  /*05c0*/  USHF.L.U32 UR12, UR12, 0x1, URZ ;  /* 0x000000010c0c7899 */ /* 0x000fe200080006ff */
[----:B------:R-:W-:Y:S01]  /*05d0*/  ELECT P0, URZ, PT ;  /* 0x0000000000ff782f */ /* 0x000fe20003800000 */
[----:B------:R-:W3:Y:S10]  /*05e0*/  FENCE.VIEW.ASYNC.S ;  /* 0x00000000000073c6 */ /* 0x000ef40000000000 */
[----:B---3--:R3:W4:Y:S01]  /*05f0*/  SYNCS.EXCH.64 URZ, [UR8], UR12 ;  /* 0x0000000c08ff75b2 */ /* 0x0087220008000100 */
[----:B------:R3:W1:Y:S01]  /*0600*/  SYNCS.EXCH.64 URZ, [UR8+0x18], UR12 ;  /* 0x0000180c08ff75b2 */ /* 0x0006620008000100 */
[----:B------:R3:W1:Y:S01]  /*0610*/  SYNCS.EXCH.64 URZ, [UR8+0x8], UR12 ;  /* 0x0000080c08ff75b2 */ /* 0x0006620008000100 */
[----:B------:R3:W1:Y:S01]  /*0620*/  SYNCS.EXCH.64 URZ, [UR8+0x20], UR12 ;  /* 0x0000200c08ff75b2 */ /* 0x0006620008000100 */
[----:B------:R3:W1:Y:S01]  /*0630*/  SYNCS.EXCH.64 URZ, [UR8+0x10], UR12 ;  /* 0x0000100c08ff75b2 */ /* 0x0006620008000100 */
[----:B------:R3:W1:Y:S01]  /*0640*/  SYNCS.EXCH.64 URZ, [UR8+0x28], UR12 ;  /* 0x0000280c08ff75b2 */ /* 0x0006620008000100 */
[----:B------:R-:W-:Y:S01]  /*0650*/  NOP ;  /* 0x0000000000007918 */ /* 0x000fe20000000000 */
.L_x_9:
[----:B------:R-:W2:Y:S01]  /*0660*/  SHFL.IDX PT, R0, R169, RZ, 0x1f ;  /* 0x00001fffa9007589 */ /* 0x000ea200000e0000 */
[----:B------:R-:W-:Y:S01]  /*0670*/  NOP ;  /* 0x0000000000007918 */ /* 0x000fe20000000000 */
[----:B--2---:R-:W-:-:S13]  /*0680*/  ISETP.NE.AND P0, PT, R0, 0x1, PT ;  /* 0x000000010000780c */ /* 0x004fda0003f05270 */
[----:B------:R-:W-:Y:S05]  /*0690*/  @P0 BRA `(.L_x_10) ;  /* 0x00000000003c0947 */ /* 0x000fea0003800000 */
[----:B------:R-:W-:Y:S01]  /*06a0*/  UMOV UR9, 0x400 ;  /* 0x0000040000097882 */ /* 0x000fe20000000000 */
[----:B---3--:R-:W-:Y:S01]  /*06b0*/  UMOV UR8, 0x20 ;  /* 0x0000002000087882 */ /* 0x008fe20000000000 */
[----:B------:R-:W-:Y:S01]  /*06c0*/  UMOV UR6, 0x80 ;  /* 0x0000008000067882 */ /* 0x000fe20000000000 */
[----:B------:R-:W-:Y:S02]  /*06d0*/  ULEA UR9, UR37, UR9, 0x18 ;  /* 0x0000000925097291 */ /* 0x000fe4000f8ec0ff */
[----:B------:R-:W-:-:S04]  /*06e0*/  UIADD3 UR12, UPT, UPT, -UR8, 0x100000, URZ ;  /* 0x00100000080c7890 */ /* 0x000fc8000fffe1ff */
[----:B------:R-:W-:Y:S02]  /*06f0*/  USHF.L.U32 UR13, UR12, 0xb, URZ ;  /* 0x0000000b0c0d7899 */ /* 0x000fe400080006ff */
[----:B------:R-:W-:Y:S02]  /*0700*/  USHF.L.U32 UR12, UR12, 0x1, URZ ;  /* 0x000000010c0c7899 */ /* 0x000fe400080006ff */
[----:B------:R-:W-:-:S04]  /*0710*/  UIADD3 UR14, UPT, UPT, -UR6, 0x100000, URZ ;  /* 0x00100000060e7890 */ /* 0x000fc8000fffe1ff */
[----:B------:R-:W-:Y:S02]  /*0720*/  USHF.L.U32 UR15, UR14, 0xb, URZ ;  /* 0x0000000b0e0f7899 */ /* 0x000fe400080006ff */
[----:B------:R-:W-:Y:S01]  /*0730*/  USHF.L.U32 UR14, UR14, 0x1, URZ ;  /* 0x000000010e0e7899 */ /* 0x000fe200080006ff */
[----:B------:R-:W-:Y:S01]  /*0740*/  ELECT P0, URZ, PT ;  /* 0x0000000000ff782f */ /* 0x000fe20003800000 */
[----:B------:R-:W2:Y:S02]  /*0750*/  FENCE.VIEW.ASYNC.S ;  /* 0x00000000000073c6 */ /* 0x000ea40000000000 */
[----:B--2---:R2:W3:Y:S08]  /*0760*/  SYNCS.EXCH.64 URZ, [UR9+0x30], UR12 ;  /* 0x0000300c09ff75b2 */ /* 0x0044f00008000100 */
[----:B------:R2:W1:Y:S01]  /*0770*/  SYNCS.EXCH.64 URZ, [UR9+0x38], UR14 ;  /* 0x0000380e09ff75b2 */ /* 0x0004620008000100 */
[----:B------:R-:W-:Y:S01]  /*0780*/  NOP ;  /* 0x0000000000007918 */ /* 0x000fe20000000000 */
.L_x_10:
[----:B------:R-:W4:Y:S01]  /*0790*/  SHFL.IDX PT, R0, R169, RZ, 0x1f ;  /* 0x00001fffa9007589 */ /* 0x000f2200000e0000 */
[----:B------:R-:W-:Y:S01]  /*07a0*/  NOP ;  /* 0x0000000000007918 */ /* 0x000fe20000000000 */
[----:B----4-:R-:W-:-:S13]  /*07b0*/  ISETP.NE.AND P0, PT, R0, 0x3, PT ;  /* 0x000000030000780c */ /* 0x010fda0003f05270 */
[----:B------:R-:W-:Y:S05]  /*07c0*/  @P0 BRA `(.L_x_11) ;  /* 0x00000000002c0947 */ /* 0x000fea0003800000 */
[----:B---3--:R-:W-:Y:S01]  /*07d0*/  UMOV UR8, 0x400 ;  /* 0x0000040000087882 */ /* 0x008fe20000000000 */
[----:B------:R-:W-:Y:S01]  /*07e0*/  UMOV UR6, 0x20 ;  /* 0x0000002000067882 */ /* 0x000fe20000000000 */
[----:B------:R-:W-:Y:S02]  /*07f0*/  ULEA UR8, UR37, UR8, 0x18 ;  /* 0x0000000825087291 */ /* 0x000fe4000f8ec0ff */
[----:B--2---:R-:W-:-:S04]  /*0800*/  UIADD3 UR12, UPT, UPT, -UR6, 0x100000, URZ ;  /* 0x00100000060c7890 */ /* 0x004fc8000fffe1ff */
[----:B------:R-:W-:Y:S02]  /*0810*/  USHF.L.U32 UR13, UR12, 0xb, URZ ;  /* 0x0000000b0c0d7899 */ /* 0x000fe400080006ff */
[----:B------:R-:W-:Y:S01]  /*0820*/  USHF.L.U32 UR12, UR12, 0x1, URZ ;  /* 0x000000010c0c7899 */ /* 0x000fe200080006ff */
[----:B------:R-:W-:Y:S01]  /*0830*/  ELECT P0, URZ, PT ;  /* 0x0000000000ff782f */ /* 0x000fe20003800000 */
[----:B------:R-:W2:Y:S10]  /*0840*/  FENCE.VIEW.ASYNC.S ;  /* 0x00000000000073c6 */ /* 0x000eb40000000000 */
[----:B--2---:R4:W2:Y:S01]  /*0850*/  SYNCS.EXCH.64 URZ, [UR8+0x40], UR12 ;  /* 0x0000400c08ff75b2 */ /* 0x0048a20008000100 */
[----:B------:R4:W3:Y:S02]  /*0860*/  SYNCS.EXCH.64 URZ, [UR8+0x48], UR12 ;  /* 0x0000480c08ff75b2 */ /* 0x0008e40008000100 */
[----:B----4-:R-:W-:Y:S01]  /*0870*/  NOP ;  /* 0x0000000000007918 */ /* 0x010fe20000000000 */
.L_x_11:
[----:B------:R-:W4:Y:S01]  /*0880*/  SHFL.IDX PT, R0, R169, RZ, 0x1f ;  /* 0x00001fffa9007589 */ /* 0x000f2200000e0000 */
[----:B------:R-:W-:Y:S01]  /*0890*/  NOP ;  /* 0x0000000000007918 */ /* 0x000fe20000000000 */
[----:B----4-:R-:W-:-:S13]  /*08a0*/  ISETP.NE.AND P0, PT, R0, 0x4, PT ;  /* 0x000000040000780c */ /* 0x010fda0003f05270 */
[----:B------:R-:W-:Y:S05]  /*08b0*/  @P0 BRA `(.L_x_12) ;  /* 0x0000000000480947 */ /* 0x000fea0003800000 */
[----:B--2---:R-:W-:Y:S01]  /*08c0*/  UMOV UR9, 0x1e0 ;  /* 0x000001e000097882 */ /* 0x004fe20000000000 */
[----:B---3--:R-:W-:Y:S01]  /*08d0*/  UMOV UR8, 0x400 ;  /* 0x0000040000087882 */ /* 0x008fe20000000000 */
[----:B------:R-:W-:Y:S01]  /*08e0*/  USEL UR9, UR9, 0x1a0, UP5 ;  /* 0x000001a009097887 */ /* 0x000fe2000a800000 */
        /* <DEDUP_REMOVED lines=10> */
[----:B--2---:R4:W2:Y:S08]  /*0990*/  SYNCS.EXCH.64 URZ, [UR8+0x50], UR12 ;  /* 0x0000500c08ff75b2 */ /* 0x0048b00008000100 */
[----:B------:R4:W3:Y:S01]  /*09a0*/  SYNCS.EXCH.64 URZ, [UR8+0x60], UR14 ;  /* 0x0000600e08ff75b2 */ /* 0x0008e20008000100 */
[----:B------:R4:W1:Y:S01]  /*09b0*/  SYNCS.EXCH.64 URZ, [UR8+0x58], UR12 ;  /* 0x0000580c08ff75b2 */ /* 0x0008620008000100 */
[----:B------:R4:W1:Y:S02]  /*09c0*/  SYNCS.EXCH.64 URZ, [UR8+0x68], UR14 ;  /* 0x0000680e08ff75b2 */ /* 0x0008640008000100 */
[----:B----4-:R-:W-:Y:S01]  /*09d0*/  NOP ;  /* 0x0000000000007918 */ /* 0x010fe20000000000 */
.L_x_12:
[----:B------:R-:W4:Y:S01]  /*09e0*/  SHFL.IDX PT, R0, R169, RZ, 0x1f ;  /* 0x00001fffa9007589 */ /* 0x000f2200000e0000 */
[----:B------:R-:W-:Y:S01]  /*09f0*/  NOP ;  /* 0x0000000000007918 */ /* 0x000fe20000000000 */
[----:B----4-:R-:W-:-:S13]  /*0a00*/  ISETP.NE.AND P0, PT, R0, 0x5, PT ;  /* 0x000000050000780c */ /* 0x010fda0003f05270 */
[----:B------:R-:W-:Y:S05]  /*0a10*/  @P0 BRA `(.L_x_13) ;  /* 0x0000000000540947 */ /* 0x000fea0003800000 */
[----:B--2---:R-:W-:Y:S01]  /*0a20*/  UMOV UR9, 0x400 ;  /* 0x0000040000097882 */ /* 0x004fe20000000000 */
        /* <DEDUP_REMOVED lines=14> */
[----:B------:R4:W1:Y:S01]  /*0b10*/  SYNCS.EXCH.64 URZ, [UR9+0x98], UR14 ;  /* 0x0000980e09ff75b2 */ /* 0x0008620008000100 */
[----:B------:R4:W1:Y:S01]  /*0b20*/  SYNCS.EXCH.64 URZ, [UR9+0x80], UR12 ;  /* 0x0000800c09ff75b2 */ /* 0x0008620008000100 */
[----:B------:R4:W1:Y:S01]  /*0b30*/  SYNCS.EXCH.64 URZ, [UR9+0xa0], UR14 ;  /* 0x0000a00e09ff75b2 */ /* 0x0008620008000100 */
[----:B------:R4:W1:Y:S01]  /*0b40*/  SYNCS.EXCH.64 URZ, [UR9+0x88], UR12 ;  /* 0x0000880c09ff75b2 */ /* 0x0008620008000100 */
[----:B------:R4:W1:Y:S02]  /*0b50*/  SYNCS.EXCH.64 URZ, [UR9+0xa8], UR14 ;  /* 0x0000a80e09ff75b2 */ /* 0x0008640008000100 */
[----:B----4-:R-:W-:Y:S01]  /*0b60*/  NOP ;  /* 0x0000000000007918 */ /* 0x010fe20000000000 */
.L_x_13:
[----:B------:R-:W4:Y:S01]  /*0b70*/  SHFL.IDX PT, R0, R169, RZ, 0x1f ;  /* 0x00001fffa9007589 */ /* 0x000f2200000e0000 */
[----:B------:R-:W-:Y:S01]  /*0b80*/  ISETP.NE.OR P1, PT, RZ, UR10, !P1 ;  /* 0x0000000aff007c0c */ /* 0x000fe2000cf25670 */
        /* <DEDUP_REMOVED lines=12> */
[----:B------:R4:W3:Y:S01]  /*0c50*/  SYNCS.EXCH.64 URZ, [UR8+0xc0], UR12 ;  /* 0x0000c00c08ff75b2 */ /* 0x0008e20008000100 */
[----:B------:R4:W1:Y:S01]  /*0c60*/  SYNCS.EXCH.64 URZ, [UR8+0xb8], UR12 ;  /* 0x0000b80c08ff75b2 */ /* 0x0008620008000100 */
[----:B------:R4:W1:Y:S02]  /*0c70*/  SYNCS.EXCH.64 URZ, [UR8+0xc8], UR12 ;  /* 0x0000c80c08ff75b2 */ /* 0x0008640008000100 */
[----:B----4-:R-:W-:Y:S01]  /*0c80*/  NOP ;  /* 0x0000000000007918 */ /* 0x010fe20000000000 */
.L_x_14:
[----:B------:R-:W-:Y:S01]  /*0c90*/  VOTEU.ALL UP1, P1 ;  /* 0x0000000000ff7886 */ /* 0x000fe20000820000 */
[----:B---3--:R-:W3:Y:S01]  /*0ca0*/  LDCU UR8, c[0x0][0x36c] ;  /* 0x00006d80ff0877ac */ /* 0x008ee20008000800 */
[----:B------:R-:W-:Y:S01]  /*0cb0*/  NOP ;  /* 0x0000000000007918 */ /* 0x000fe20000000000 */
[----:B------:R-:W-:Y:S01]  /*0cc0*/  LOP3.LUT R10, R166, 0x1f, RZ, 0xc0, !PT ;  /* 0x0000001fa60a7812 */ /* 0x000fe200078ec0ff */
[----:B--2---:R-:W-:Y:S01]  /*0cd0*/  UMOV UR12, 0x20 ;  /* 0x00000020000c7882 */ /* 0x004fe20000000000 */
[----:B------:R-:W-:Y:S01]  /*0ce0*/  @!UP1 UMOV UR6, 0x400 ;  /* 0x0000040000069882 */ /* 0x000fe20000000000 */
[----:B------:R-:W-:-:S04]  /*0cf0*/  @!UP1 UIADD3 UR12, UPT, UPT, -UR12, 0x100000, URZ ;  /* 0x001000000c0c9890 */ /* 0x000fc8000fffe1ff */
[----:B------:R-:W-:Y:S02]  /*0d00*/  @!UP1 USHF.L.U32 UR13, UR12, 0xb, URZ ;  /* 0x0000000b0c0d9899 */ /* 0x000fe400080006ff */
[----:B------:R-:W-:Y:S02]  /*0d10*/  @!UP1 USHF.L.U32 UR12, UR12, 0x1, URZ ;  /* 0x000000010c0c9899 */ /* 0x000fe400080006ff */
[----:B------:R-:W-:Y:S01]  /*0d20*/  @!UP1 ULEA UR6, UR37, UR6, 0x18 ;  /* 0x0000000625069291 */ /* 0x000fe2000f8ec0ff */
[----:B------:R-:W-:Y:S01]  /*0d30*/  VOTEU.ALL UP1, P1 ;  /* 0x0000000000ff7886 */ /* 0x000fe20000820000 */
[----:B------:R-:W-:Y:S01]  /*0d40*/  UISETP.NE.AND UP4, UPT, UR10, URZ, UPT ;  /* 0x000000ff0a00728c */ /* 0x000fe2000bf85270 */
[----:B------:R-:W2:Y:S09]  /*0d50*/  FENCE.VIEW.ASYNC.S ;  /* 0x00000000000073c6 */ /* 0x000eb20000000000 */
[----:B--2---:R2:W4:Y:S01]  /*0d60*/  @!UP1 SYNCS.EXCH.64 URZ, [UR6+0xd0], UR12 ;  /* 0x0000d00c06ff95b2 */ /* 0x0045220008000100 */
[----:B---3--:R-:W-:-:S09]  /*0d70*/  UISETP.EQ.U32.AND UP1, UPT, UR8, 0x1, UPT ;  /* 0x000000010800788c */ /* 0x008fd2000bf22070 */
[----:B------:R-:W-:Y:S05]  /*0d80*/  BRA.U !UP1, `(.L_x_15) ;  /* 0x0000000109087547 */ /* 0x000fea000b800000 */
[----:B-1--4-:R-:W-:Y:S01]  /*0d90*/  UCGABAR_ARV ;  /* 0x00000000000079c7 */ /* 0x012fe20008000000 */
[----:B------:R-:W-:Y:S05]  /*0da0*/  BRA `(.L_x_16) ;  /* 0x0000000000047947 */ /* 0x000fea0003800000 */
.L_x_15:
[----:B-1--4-:R-:W-:Y:S01]  /*0db0*/  NOP ;  /* 0x0000000000007918 */ /* 0x012fe20000000000 */
.L_x_16:
[----:B------:R-:W1:Y:S01]  /*0dc0*/  S2R R164, SR_CTAID.Y ;  /* 0x0000000000a47919 */ /* 0x000e620000002600 */
[----:B------:R-:W-:-:S05]  /*0dd0*/  CS2R.32 R155, SR_CgaSize ;  /* 0x00000000009b7805 */ /* 0x000fca0000008a00 */
[----:B------:R-:W-:-:S05]  /*0de0*/  IMAD R155, R155, -0xa0, RZ ;  /* 0xffffff609b9b7824 */ /* 0x000fca00078e02ff */
[----:B--2---:R-:W-:-:S14]  /*0df0*/  R2UR UR6, R155 ;  /* 0x000000009b0672ca */ /* 0x004fdc00000e0000 */
[----:B------:R-:W2:Y:S01]  /*0e00*/  LDCU UR6, c[0x0][UR6+0x2b4] ;  /* 0x00005680060677ac */ /* 0x000ea20008000800 */
[----:B------:R-:W-:-:S05]  /*0e10*/  CS2R.32 R0, SR_CgaSize ;  /* 0x0000000000007805 */ /* 0x000fca0000008a00 */
[----:B------:R-:W-:-:S06]  /*0e20*/  IMAD R0, R0, -0xa0, RZ ;  /* 0xffffff6000007824 */ /* 0x000fcc00078e02ff */
[----:B------:R-:W3:Y:S01]  /*0e30*/  LDC R0, c[0x0][R0+0x2a4] ;  /* 0x0000a90000007b82 */ /* 0x000ee20000000800 */
[----:B------:R-:W-:Y:S01]  /*0e40*/  PRMT R8, RZ, 0x7610, R8 ;  /* 0x00007610ff087816 */ /* 0x000fe20000000008 */
[----:B------:R-:W4:Y:S01]  /*0e50*/  S2R R11, SR_CTAID.X ;  /* 0x00000000000b7919 */ /* 0x000f220000002500 */
[----:B------:R-:W-:-:S05]  /*0e60*/  CS2R.32 R155, SR_CgaSize ;  /* 0x00000000009b7805 */ /* 0x000fca0000008a00 */
[----:B------:R-:W-:-:S05]  /*0e70*/  IMAD R155, R155, -0xa0, RZ ;  /* 0xffffff609b9b7824 */ /* 0x000fca00078e02ff */
[----:B------:R-:W-:-:S14]  /*0e80*/  R2UR UR8, R155 ;  /* 0x000000009b0872ca */ /* 0x000fdc00000e0000 */
[----:B------:R-:W3:Y:S01]  /*0e90*/  LDCU UR8, c[0x0][UR8+0x2b0] ;  /* 0x00005600080877ac */ /* 0x000ee20008000800 */
[----:B------:R-:W-:Y:S01]  /*0ea0*/  UISETP.NE.AND UP2, UPT, UR10, 0x2, UPT ;  /* 0x000000020a00788c */ /* 0x000fe2000bf45270 */
[----:B------:R-:W2:Y:S01]  /*0eb0*/  LDC R9, c[0x0][0xb24] ;  /* 0x0002c900ff097b82 */ /* 0x000ea20000000800 */
[----:B------:R-:W-:-:S05]  /*0ec0*/  CS2R.32 R2, SR_CgaSize ;  /* 0x0000000000027805 */ /* 0x000fca0000008a00 */
[----:B------:R-:W-:-:S06]  /*0ed0*/  IMAD R2, R2, -0xa0, RZ ;  /* 0xffffff6002027824 */ /* 0x000fcc00078e02ff */
[----:B------:R-:W3:Y:S08]  /*0ee0*/  LDC R2, c[0x0][R2+0x2a0] ;  /* 0x0000a80002027b82 */ /* 0x000ef00000000800 */
[----:B------:R-:W3:Y:S01]  /*0ef0*/  LDC R72, c[0x0][0xb24] ;  /* 0x0002c900ff487b82 */ /* 0x000ee20000000800 */
[----:B-1----:R-:W-:-:S07]  /*0f00*/  I2FP.F32.U32 R3, R164 ;  /* 0x000000a400037245 */ /* 0x002fce0000201000 */
[----:B------:R-:W1:Y:S01]  /*0f10*/  S2UR UR36, SR_CTAID.Z ;  /* 0x00000000002479c3 */ /* 0x000e620000002700 */
[----:B--2---:R-:W-:Y:S01]  /*0f20*/  ISETP.GE.AND P0, PT, R9, 0x1, PT ;  /* 0x000000010900780c */ /* 0x004fe20003f06270 */
[----:B----4-:R-:W-:Y:S01]  /*0f30*/  IMAD.MOV.U32 R155, RZ, RZ, R11 ;  /* 0x000000ffff9b7224 */ /* 0x010fe200078e000b */
[----:B------:R-:W-:Y:S01]  /*0f40*/  I2FP.F32.U32 R4, R11 ;  /* 0x0000000b00047245 */ /* 0x000fe20000201000 */
[----:B------:R-:W-:Y:S01]  /*0f50*/  FMUL R3, R3, UR6 ;  /* 0x0000000603037c20 */ /* 0x000fe20008400000 */
[----:B------:R-:W2:Y:S03]  /*0f60*/  LDCU UR6, c[0x0][0xb30] ;  /* 0x00016600ff0677ac */ /* 0x000ea60008000800 */
[----:B---3--:R-:W-:Y:S01]  /*0f70*/  FMUL R4, R4, UR8 ;  /* 0x0000000804047c20 */ /* 0x008fe20008400000 */
[----:B------:R-:W3:Y:S08]  /*0f80*/  F2I.U32.TRUNC.NTZ R143, R3 ;  /* 0x00000003008f7305 */ /* 0x000ef0000020f000 */
[----:B------:R-:W4:Y:S01]  /*0f90*/  F2I.U32.TRUNC.NTZ R154, R4 ;  /* 0x00000004009a7305 */ /* 0x000f22000020f000 */
[----:B--2---:R-:W-:Y:S01]  /*0fa0*/  UISETP.NE.AND UP3, UPT, UR6, 0x1, UPT ;  /* 0x000000010600788c */ /* 0x004fe2000bf65270 */
[----:B---3--:R-:W-:-:S05]  /*0fb0*/  IADD3 R143, PT, PT, -R143, RZ, RZ ;  /* 0x000000ff8f8f7210 */ /* 0x008fca0007ffe1ff */
[----:B------:R-:W-:Y:S01]  /*0fc0*/  IMAD R143, R0, R143, R164 ;  /* 0x0000008f008f7224 */ /* 0x000fe200078e02a4 */
[----:B------:R-:W-:Y:S01]  /*0fd0*/  PRMT R0, RZ, 0x7610, R0 ;  /* 0x00007610ff007816 */ /* 0x000fe20000000000 */
[----:B----4-:R-:W-:-:S04]  /*0fe0*/  IMAD.MOV R154, RZ, RZ, -R154 ;  /* 0x000000ffff9a7224 */ /* 0x010fc800078e0a9a */
[----:B------:R-:W-:Y:S01]  /*0ff0*/  IMAD R154, R2, R154, R11 ;  /* 0x0000009a029a7224 */ /* 0x000fe200078e020b */
[----:B-1----:R-:W-:Y:S06]  /*1000*/  BRA.U UP4, `(.L_x_17) ;  /* 0x0000000104247547 */ /* 0x002fec000b800000 */
[----:B------:R-:W-:Y:S01]  /*1010*/  ISETP.NE.AND P1, PT, R143, RZ, PT ;  /* 0x000000ff8f00720c */ /* 0x000fe20003f25270 */
[----:B------:R-:W-:Y:S01]  /*1020*/  IMAD.MOV.U32 R0, RZ, RZ, 0x3 ;  /* 0x00000003ff007424 */ /* 0x000fe200078e00ff */
[C---:B------:R-:W-:Y:S02]  /*1030*/  LOP3.LUT R3, R154.reuse, 0xfffffffe, RZ, 0xc0, !PT ;  /* 0xfffffffe9a037812 */ /* 0x040fe400078ec0ff */
[----:B------:R-:W-:Y:S02]  /*1040*/  ISETP.LT.U32.OR P1, PT, R154, 0x2, !P1 ;  /* 0x000000029a00780c */ /* 0x000fe40004f21470 */
[----:B------:R-:W-:Y:S02]  /*1050*/  SHF.L.U32 R0, R0, R3, RZ ;  /* 0x0000000300007219 */ /* 0x000fe400000006ff */
[----:B------:R-:W-:Y:S02]  /*1060*/  SEL R5, RZ, 0x1, !P1 ;  /* 0x00000001ff057807 */ /* 0x000fe40004800000 */
[----:B------:R-:W-:-:S05]  /*1070*/  SEL R2, RZ, 0x2, !P1 ;  /* 0x00000002ff027807 */ /* 0x000fca0004800000 */
[----:B------:R-:W-:-:S05]  /*1080*/  IMAD.IADD R2, R5, 0x1, R2 ;  /* 0x0000000105027824 */ /* 0x000fca00078e0202 */
[----:B------:R-:W-:Y:S02]  /*1090*/  PRMT R8, R2, 0x7610, R8 ;  /* 0x0000761002087816 */ /* 0x000fe40000000008 */
.L_x_17:
[----:B------:R-:W-:Y:S05]  /*10a0*/  @!P0 BRA `(.L_x_18) ;  /* 0x0000000000b88947 */ /* 0x000fea0003800000 */
[----:B------:R-:W1:Y:S01]  /*10b0*/  LDC.64 R4, c[0x0][0xb18] ;  /* 0x0002c600ff047b82 */ /* 0x000e620000000a00 */
[----:B------:R-:W-:-:S07]  /*10c0*/  ISETP.NE.AND P0, PT, R9, 0x1, PT ;  /* 0x000000010900780c */ /* 0x000fce0003f05270 */
[----:B------:R-:W2:Y:S08]  /*10d0*/  LDC R14, c[0x0][0xb0c] ;  /* 0x0002c300ff0e7b82 */ /* 0x000eb00000000800 */
[----:B------:R-:W3:Y:S08]  /*10e0*/  LDC R13, c[0x0][0x370] ;  /* 0x0000dc00ff0d7b82 */ /* 0x000ef00000000800 */
[----:B------:R-:W4:Y:S01]  /*10f0*/  LDC R16, c[0x0][0x374] ;  /* 0x0000dd00ff107b82 */ /* 0x000f220000000800 */
[----:B-1----:R-:W-:-:S07]  /*1100*/  ISETP.NE.AND P1, PT, R4, 0x1, PT ;  /* 0x000000010400780c */ /* 0x002fce0003f25270 */
[----:B------:R-:W3:Y:S01]  /*1110*/  LDC.64 R6, c[0x0][0xb10] ;  /* 0x0002c400ff067b82 */ /* 0x000ee20000000a00 */
[----:B--2---:R-:W-:-:S07]  /*1120*/  ISETP.NE.AND P2, PT, R14, 0x1, PT ;  /* 0x000000010e00780c */ /* 0x004fce0003f45270 */
[----:B------:R-:W1:Y:S08]  /*1130*/  LDC R12, c[0x0][0xb20] ;  /* 0x0002c800ff0c7b82 */ /* 0x000e700000000800 */
[----:B------:R-:W2:Y:S01]  /*1140*/  LDC.64 R2, c[0x0][0xb28] ;  /* 0x0002ca00ff027b82 */ /* 0x000ea20000000a00 */
[----:B----4-:R-:W-:-:S04]  /*1150*/  IMAD.HI.U32 R15, R16, R5, RZ ;  /* 0x00000005100f7227 */ /* 0x010fc800078e00ff */
[----:B------:R-:W-:-:S04]  /*1160*/  IMAD.HI.U32 R5, R164, R5, RZ ;  /* 0x00000005a4057227 */ /* 0x000fc800078e00ff */
[----:B---3--:R-:W-:-:S04]  /*1170*/  IMAD.HI.U32 R18, R13, R6, RZ ;  /* 0x000000060d127227 */ /* 0x008fc800078e00ff */
[C---:B------:R-:W-:Y:S01]  /*1180*/  IMAD.HI.U32 R20, R11.reuse, R6, RZ ;  /* 0x000000060b147227 */ /* 0x040fe200078e00ff */
[-C--:B------:R-:W-:Y:S02]  /*1190*/  @P2 SHF.R.U32.HI R13, RZ, R7.reuse, R18 ;  /* 0x00000007ff0d2219 */ /* 0x080fe40000011612 */
[-C--:B-1----:R-:W-:Y:S02]  /*11a0*/  @P1 SHF.R.U32.HI R16, RZ, R12.reuse, R15 ;  /* 0x0000000cff101219 */ /* 0x082fe4000001160f */
[----:B------:R-:W-:Y:S02]  /*11b0*/  SHF.R.U32.HI R5, RZ, R12, R5 ;  /* 0x0000000cff057219 */ /* 0x000fe40000011605 */
[----:B------:R-:W-:Y:S02]  /*11c0*/  SHF.R.U32.HI R20, RZ, R7, R20 ;  /* 0x00000007ff147219 */ /* 0x000fe40000011614 */
[----:B------:R-:W-:Y:S01]  /*11d0*/  SEL R5, R164, R5, !P1 ;  /* 0x00000005a4057207 */ /* 0x000fe20004800000 */
[----:B--2---:R-:W-:Y:S01]  /*11e0*/  IMAD.HI.U32 R18, R16, R2, RZ ;  /* 0x0000000210127227 */ /* 0x004fe200078e00ff */
[----:B------:R-:W-:-:S02]  /*11f0*/  SEL R155, R11, R20, !P2 ;  /* 0x000000140b9b7207 */ /* 0x000fc40005000000 */
[----:B------:R-:W-:Y:S01]  /*1200*/  IADD3 R7, PT, PT, -R5, RZ, RZ ;  /* 0x000000ff05077210 */ /* 0x000fe20007ffe1ff */
[----:B------:R-:W-:Y:S01]  /*1210*/  IMAD.HI.U32 R6, R13, R2, RZ ;  /* 0x000000020d067227 */ /* 0x000fe200078e00ff */
[----:B------:R-:W-:-:S03]  /*1220*/  @P0 SHF.R.U32.HI R16, RZ, R3, R18 ;  /* 0x00000003ff100219 */ /* 0x000fc60000011612 */
[----:B------:R-:W-:Y:S01]  /*1230*/  IMAD R7, R4, R7, R164 ;  /* 0x0000000704077224 */ /* 0x000fe200078e02a4 */
[----:B------:R-:W-:Y:S01]  /*1240*/  @P0 SHF.R.U32.HI R13, RZ, R3, R6 ;  /* 0x00000003ff0d0219 */ /* 0x000fe20000011606 */
[----:B------:R-:W-:-:S04]  /*1250*/  IMAD R16, R16, R9, RZ ;  /* 0x0000000910107224 */ /* 0x000fc800078e02ff */
[----:B------:R-:W-:Y:S01]  /*1260*/  IMAD R6, R13, R9, RZ ;  /* 0x000000090d067224 */ /* 0x000fe200078e02ff */
[----:B------:R-:W-:-:S04]  /*1270*/  ISETP.GE.AND P1, PT, R5, R16, PT ;  /* 0x000000100500720c */ /* 0x000fc80003f26270 */
[----:B------:R-:W-:Y:S01]  /*1280*/  ISETP.GE.OR P1, PT, R155, R6, P1 ;  /* 0x000000069b00720c */ /* 0x000fe20000f26670 */
[----:B------:R-:W-:-:S05]  /*1290*/  IMAD.HI.U32 R6, R5, R2, RZ ;  /* 0x0000000205067227 */ /* 0x000fca00078e00ff */
[----:B------:R-:W-:-:S04]  /*12a0*/  SHF.R.U32.HI R6, RZ, R3, R6 ;  /* 0x00000003ff067219 */ /* 0x000fc80000011606 */
[----:B------:R-:W-:-:S03]  /*12b0*/  SEL R6, R5, R6, !P0 ;  /* 0x0000000605067207 */ /* 0x000fc60004000000 */
[----:B------:R-:W-:Y:S01]  /*12c0*/  @!P1 IMAD.HI.U32 R12, R155, R2, RZ ;  /* 0x000000029b0c9227 */ /* 0x000fe200078e00ff */
[----:B------:R-:W-:-:S04]  /*12d0*/  IADD3 R2, PT, PT, -R6, RZ, RZ ;  /* 0x000000ff06027210 */ /* 0x000fc80007ffe1ff */
[----:B------:R-:W-:Y:S01]  /*12e0*/  @!P1 SHF.R.U32.HI R12, RZ, R3, R12 ;  /* 0x00000003ff0c9219 */ /* 0x000fe2000001160c */
[----:B------:R-:W-:-:S03]  /*12f0*/  IMAD R2, R9, R2, R5 ;  /* 0x0000000209027224 */ /* 0x000fc600078e0205 */
[----:B------:R-:W-:-:S05]  /*1300*/  @!P1 SEL R3, R155, R12, !P0 ;  /* 0x0000000c9b039207 */ /* 0x000fca0004000000 */
[--C-:B------:R-:W-:Y:S02]  /*1310*/  @!P1 IMAD.IADD R6, R6, 0x1, -R3.reuse ;  /* 0x0000000106069824 */ /* 0x100fe400078e0a03 */
[----:B------:R-:W-:Y:S01]  /*1320*/  @!P1 IMAD R3, R2, R13, R3 ;  /* 0x0000000d02039224 */ /* 0x000fe200078e0203 */
[----:B------:R-:W-:Y:S01]  /*1330*/  IADD3 R2, PT, PT, -R155, RZ, RZ ;  /* 0x000000ff9b027210 */ /* 0x000fe20007ffe1ff */
[----:B------:R-:W-:Y:S02]  /*1340*/  @!P1 IMAD R5, R6, R9, R155 ;  /* 0x0000000906059224 */ /* 0x000fe400078e029b */
[----:B------:R-:W-:Y:S02]  /*1350*/  @!P1 IMAD.MOV.U32 R155, RZ, RZ, R3 ;  /* 0x000000ffff9b9224 */ /* 0x000fe400078e0003 */
[----:B------:R-:W-:Y:S02]  /*1360*/  IMAD R2, R14, R2, R11 ;  /* 0x000000020e027224 */ /* 0x000fe400078e020b */
[----:B------:R-:W-:-:S02]  /*1370*/  IMAD R164, R5, R4, R7 ;  /* 0x0000000405a47224 */ /* 0x000fc400078e0207 */
[----:B------:R-:W-:Y:S02]  /*1380*/  IMAD R155, R155, R14, R2 ;  /* 0x0000000e9b9b7224 */ /* 0x000fe400078e0202 */
.L_x_18:
[----:B------:R-:W-:Y:S05]  /*1390*/  BRA.U UP3, `(.L_x_19) ;  /* 0x0000000103407547 */ /* 0x000fea000b800000 */
[----:B------:R-:W1:Y:S08]  /*13a0*/  LDC.64 R4, c[0x0][0xb10] ;  /* 0x0002c400ff047b82 */ /* 0x000e700000000a00 */
[----:B------:R-:W2:Y:S08]  /*13b0*/  LDC.64 R2, c[0x0][0xb18] ;  /* 0x0002c600ff027b82 */ /* 0x000eb00000000a00 */
[----:B------:R-:W3:Y:S08]  /*13c0*/  LDC R6, c[0x0][0xb20] ;  /* 0x0002c800ff067b82 */ /* 0x000ef00000000800 */
[----:B------:R-:W4:Y:S01]  /*13d0*/  LDC R12, c[0x0][0xb0c] ;  /* 0x0002c300ff0c7b82 */ /* 0x000f220000000800 */
[----:B-1----:R-:W-:-:S05]  /*13e0*/  IMAD.HI.U32 R4, R155, R4, RZ ;  /* 0x000000049b047227 */ /* 0x002fca00078e00ff */
[----:B------:R-:W-:Y:S01]  /*13f0*/  SHF.R.U32.HI R4, RZ, R5, R4 ;  /* 0x00000005ff047219 */ /* 0x000fe20000011604 */
[----:B--2---:R-:W-:Y:S01]  /*1400*/  IMAD.HI.U32 R3, R164, R3, RZ ;  /* 0x00000003a4037227 */ /* 0x004fe200078e00ff */
[----:B------:R-:W-:-:S04]  /*1410*/  ISETP.NE.AND P0, PT, R2, 0x1, PT ;  /* 0x000000010200780c */ /* 0x000fc80003f05270 */
[----:B---3--:R-:W-:-:S04]  /*1420*/  SHF.R.U32.HI R3, RZ, R6, R3 ;  /* 0x00000006ff037219 */ /* 0x008fc80000011603 */
[----:B------:R-:W-:Y:S02]  /*1430*/  SEL R3, R164, R3, !P0 ;  /* 0x00000003a4037207 */ /* 0x000fe40004000000 */
[----:B----4-:R-:W-:-:S04]  /*1440*/  ISETP.NE.AND P1, PT, R12, 0x1, PT ;  /* 0x000000010c00780c */ /* 0x010fc80003f25270 */
[----:B------:R-:W-:-:S05]  /*1450*/  SEL R6, R155, R4, !P1 ;  /* 0x000000049b067207 */ /* 0x000fca0004800000 */
[----:B------:R-:W-:Y:S02]  /*1460*/  IMAD.IADD R4, R3, 0x1, -R6 ;  /* 0x0000000103047824 */ /* 0x000fe400078e0a06 */
[----:B------:R-:W-:Y:S02]  /*1470*/  IMAD.IADD R3, R6, 0x1, -R3 ;  /* 0x0000000106037824 */ /* 0x000fe400078e0a03 */
[----:B------:R-:W-:Y:S02]  /*1480*/  IMAD R155, R4, R12, R155 ;  /* 0x0000000c049b7224 */ /* 0x000fe400078e029b */
[----:B------:R-:W-:Y:S02]  /*1490*/  IMAD R164, R3, R2, R164 ;  /* 0x0000000203a47224 */ /* 0x000fe400078e02a4 */
.L_x_19:
[----:B------:R-:W-:Y:S05]  /*14a0*/  BRA.U !UP1, `(.L_x_20) ;  /* 0x00000001090c7547 */ /* 0x000fea000b800000 */
[----:B------:R-:W-:Y:S01]  /*14b0*/  UCGABAR_WAIT ;  /* 0x0000000000007dc7 */ /* 0x000fe20008000000 */
[----:B------:R-:W-:Y:S01]  /*14c0*/  CCTL.IVALL ;  /* 0x00000000ff00798f */ /* 0x000fe20002000000 */
[----:B------:R-:W-:Y:S05]  /*14d0*/  BRA `(.L_x_21) ;  /* 0x0000000000047947 */ /* 0x000fea0003800000 */
.L_x_20:
[----:B------:R-:W-:Y:S06]  /*14e0*/  BAR.SYNC.DEFER_BLOCKING 0x0 ;  /* 0x0000000000007b1d */ /* 0x000fec0000010000 */
.L_x_21:
[----:B------:R-:W-:Y:S05]  /*14f0*/  BRA.U UP2, `(.L_x_22) ;  /* 0x0000001102907547 */ /* 0x000fea000b800000 */
[----:B------:R-:W1:Y:S01]  /*1500*/  LDCU UR15, c[0x0][0x38c] ;  /* 0x00007180ff0f77ac */ /* 0x000e620008000800 */
[----:B------:R-:W2:Y:S01]  /*1510*/  LDC R9, c[0x0][0x370] ;  /* 0x0000dc00ff097b82 */ /* 0x000ea20000000800 */
[C---:B------:R-:W-:Y:S01]  /*1520*/  IMAD.SHL.U32 R17, R11.reuse, 0x20, RZ ;  /* 0x000000200b117824 */ /* 0x040fe200078e00ff */
[----:B------:R-:W-:Y:S01]  /*1530*/  PLOP3.LUT P1, PT, PT, PT, UP5, 0x80, 0x8 ;  /* 0x000000000008781c */ /* 0x000fe20003f2f058 */
[----:B------:R-:W-:Y:S01]  /*1540*/  UISETP.NE.AND UP1, UPT, UR10, URZ, UPT ;  /* 0x000000ff0a00728c */ /* 0x000fe2000bf25270 */
[----:B------:R-:W-:Y:S01]  /*1550*/  ISETP.NE.AND P4, PT, R10, RZ, P5 ;  /* 0x000000ff0a00720c */ /* 0x000fe20002f85270 */
[----:B------:R-:W-:Y:S01]  /*1560*/  IMAD.SHL.U32 R16, R11, 0x80, RZ ;  /* 0x000000800b107824 */ /* 0x000fe200078e00ff */
[----:B------:R-:W-:Y:S01]  /*1570*/  PLOP3.LUT P1, PT, P1, PT, PT, 0x8, 0x80 ;  /* 0x000000000080781c */ /* 0x000fe20000f2e170 */
[----:B------:R-:W-:Y:S01]  /*1580*/  IMAD.MOV.U32 R15, RZ, RZ, 0x1 ;  /* 0x00000001ff0f7424 */ /* 0x000fe200078e00ff */
[----:B------:R-:W3:Y:S01]  /*1590*/  LDC R0, c[0x0][0x374] ;  /* 0x0000dd00ff007b82 */ /* 0x000ee20000000800 */
[----:B------:R-:W-:Y:S01]  /*15a0*/  IMAD.MOV.U32 R14, RZ, RZ, RZ ;  /* 0x000000ffff0e7224 */ /* 0x000fe200078e00ff */
[----:B------:R-:W-:Y:S01]  /*15b0*/  CS2R R12, SRZ ;  /* 0x00000000000c7805 */ /* 0x000fe2000001ff00 */
[----:B------:R-:W-:Y:S01]  /*15c0*/  IMAD.MOV.U32 R10, RZ, RZ, 0x1 ;  /* 0x00000001ff0a7424 */ /* 0x000fe200078e00ff */
[----:B------:R-:W-:Y:S01]  /*15d0*/  LOP3.LUT R17, R17, 0x20, RZ, 0xc0, !PT ;  /* 0x0000002011117812 */ /* 0x000fe200078ec0ff */
[----:B------:R-:W4:Y:S01]  /*15e0*/  LDCU.64 UR24, c[0x0][0x348] ;  /* 0x00006900ff1877ac */ /* 0x000f220008000a00 */
[----:B-1----:R-:W-:-:S02]  /*15f0*/  UIADD3 UR4, UPT, UPT, UR15, 0x1f, URZ ;  /* 0x0000001f0f047890 */ /* 0x002fc4000fffe0ff */
[----:B------:R-:W-:Y:S02]  /*1600*/  USEL UR7, UR7, 0x2, UP1 ;  /* 0x0000000207077887 */ /* 0x000fe40008800000 */
[----:B------:R-:W-:Y:S01]  /*1610*/  USHF.R.S32.HI UR22, URZ, 0x1f, UR4 ;  /* 0x0000001fff167899 */ /* 0x000fe20008011404 */
[----:B------:R-:W-:-:S03]  /*1620*/  UMOV UR13, URZ ;  /* 0x000000ff000d7c82 */ /* 0x000fc60008000000 */
[----:B------:R-:W-:Y:S02]  /*1630*/  ULEA.HI UR22, UR22, UR4, URZ, 0x5 ;  /* 0x0000000416167291 */ /* 0x000fe4000f8f28ff */
[----:B------:R-:W-:Y:S02]  /*1640*/  UIADD3 UR4, UPT, UPT, UR15, -0x1, URZ ;  /* 0xffffffff0f047890 */ /* 0x000fe4000fffe0ff */
[----:B------:R-:W-:Y:S02]  /*1650*/  USHF.R.S32.HI UR22, URZ, 0x5, UR22 ;  /* 0x00000005ff167899 */ /* 0x000fe40008011416 */
[----:B------:R-:W-:Y:S02]  /*1660*/  UISETP.GE.U32.AND UP2, UPT, UR4, -0x3f, UPT ;  /* 0xffffffc10400788c */ /* 0x000fe4000bf46070 */
[----:B------:R-:W-:Y:S02]  /*1670*/  UISETP.LT.U32.AND UP0, UPT, UR22, 0x3, UPT ;  /* 0x000000031600788c */ /* 0x000fe4000bf01070 */
[----:B------:R-:W-:-:S02]  /*1680*/  UIADD3 UR15, UPT, UPT, UR15, 0x3e, URZ ;  /* 0x0000003e0f0f7890 */ /* 0x000fc4000fffe0ff */
[----:B------:R-:W-:-:S04]  /*1690*/  USEL UR21, UR22, 0x3, UP0 ;  /* 0x0000000316157887 */ /* 0x000fc80008000000 */
[----:B------:R-:W-:Y:S02]  /*16a0*/  UIADD3 UR6, UPT, UPT, UR21, -0x1, URZ ;  /* 0xffffffff15067890 */ /* 0x000fe4000fffe0ff */
[----:B------:R-:W-:Y:S02]  /*16b0*/  @UP2 UIADD3 UR6, UPT, UPT, UR21, URZ, URZ ;  /* 0x000000ff15062290 */ /* 0x000fe4000fffe0ff */
[----:B------:R-:W-:Y:S02]  /*16c0*/  UIADD3 UR14, UPT, UPT, UR22, -UR21, URZ ;  /* 0x80000015160e7290 */ /* 0x000fe4000fffe0ff */
[----:B------:R-:W-:Y:S02]  /*16d0*/  UIADD3 UR5, UPT, UPT, UR6, 0x1, URZ ;  /* 0x0000000106057890 */ /* 0x000fe4000fffe0ff */
[----:B--2-4-:R-:W-:-:S12]  /*16e0*/  UIADD3 UR6, UPT, UPT, -UR6, URZ, URZ ;  /* 0x000000ff06067290 */ /* 0x014fd8000fffe1ff */
.L_x_42:
[----:B------:R-:W-:Y:S01]  /*16f0*/  UISETP.NE.AND UP0, UPT, UR37, URZ, UPT ;  /* 0x000000ff2500728c */ /* 0x000fe2000bf05270 */
[----:B------:R-:W1:Y:S08]  /*1700*/  S2UR UR37, SR_CgaCtaId ;  /* 0x00000000002579c3 */ /* 0x000e700000008800 */
[----:B------:R-:W-:Y:S05]  /*1710*/  BRA.U UP0, `(.L_x_23) ;  /* 0x0000000100347547 */ /* 0x000fea000b800000 */
[----:B------:R-:W2:Y:S01]  /*1720*/  S2R R2, SR_CgaCtaId ;  /* 0x0000000000027919 */ /* 0x000ea20000008800 */
[----:B------:R-:W-:-:S04]  /*1730*/  MOV R3, 0x400 ;  /* 0x0000040000037802 */ /* 0x000fc80000000f00 */
[----:B--2---:R-:W-:Y:S02]  /*1740*/  LEA R3, R2, R3, 0x18 ;  /* 0x0000000302037211 */ /* 0x004fe400078ec0ff */
[----:B------:R-:W-:-:S03]  /*1750*/  SHF.L.U32 R2, R10, 0x1f, RZ ;  /* 0x0000001f0a027819 */ /* 0x000fc600000006ff */
[----:B------:R-:W-:-:S04]  /*1760*/  IMAD R3, R12, 0x8, R3 ;  /* 0x000000080c037824 */ /* 0x000fc800078e0203 */
[----:B------:R-:W2:Y:S02]  /*1770*/  SYNCS.PHASECHK.TRANS64.TRYWAIT P0, [R3+URZ+0xc0], R2 ;  /* 0x0000c002030075a7 */ /* 0x000ea400080011ff */
[----:B--2---:R-:W-:Y:S05]  /*1780*/  @!P0 BRA `(.L_x_24) ;  /* 0x0000005400d88947 */ /* 0x004fea0003800000 */
.L_x_112:
[----:B------:R-:W-:Y:S01]  /*1790*/  VIADD R12, R12, 0x1 ;  /* 0x000000010c0c7836 */ /* 0x000fe20000000000 */
[----:B------:R2:W-:Y:S04]  /*17a0*/  SYNCS.ARRIVE.TRANS64.A1T0 RZ, [R3+URZ+0xb0], RZ ;  /* 0x0000b0ff03ff79a7 */ /* 0x0005e800081000ff */
[----:B------:R-:W-:-:S04]  /*17b0*/  ISETP.NE.AND P0, PT, R12, 0x2, PT ;  /* 0x000000020c00780c */ /* 0x000fc80003f05270 */
[----:B------:R-:W-:Y:S02]  /*17c0*/  SEL R12, R12, RZ, P0 ;  /* 0x000000ff0c0c7207 */ /* 0x000fe40000000000 */
[----:B--2---:R-:W-:-:S04]  /*17d0*/  SEL R3, RZ, 0x1, P0 ;  /* 0x00000001ff037807 */ /* 0x004fc80000000000 */
[----:B------:R-:W-:-:S07]  /*17e0*/  LOP3.LUT R10, R10, R3, RZ, 0x3c, !PT ;  /* 0x000000030a0a7212 */ /* 0x000fce00078e3cff */
.L_x_23:
[----:B------:R-:W-:Y:S01]  /*17f0*/  UMOV UR4, 0x400 ;  /* 0x0000040000047882 */ /* 0x000fe20000000000 */
[----:B------:R-:W-:Y:S01]  /*1800*/  LEA.HI R3, R155, R155, RZ, 0x1 ;  /* 0x0000009b9b037211 */ /* 0x000fe200078f08ff */
[----:B-1----:R-:W-:Y:S01]  /*1810*/  ULEA UR4, UR37, UR4, 0x18 ;  /* 0x0000000425047291 */ /* 0x002fe2000f8ec0ff */
[----:B------:R-:W-:Y:S01]  /*1820*/  SHF.L.U32 R2, R15, 0x1f, RZ ;  /* 0x0000001f0f027819 */ /* 0x000fe200000006ff */
[----:B------:R-:W-:Y:S01]  /*1830*/  UISETP.GE.U32.AND UP0, UPT, UR15, 0x3f, UPT ;  /* 0x0000003f0f00788c */ /* 0x000fe2000bf06070 */
[----:B------:R-:W-:Y:S01]  /*1840*/  R2UR UR35, R16 ;  /* 0x00000000102372ca */ /* 0x000fe200000e0000 */
[----:B------:R-:W-:Y:S01]  /*1850*/  ULEA UR8, UR13, UR4, 0x3 ;  /* 0x000000040d087291 */ /* 0x000fe2000f8e18ff */
[----:B------:R-:W-:Y:S01]  /*1860*/  IMAD.SHL.U32 R3, R3, 0x80, RZ ;  /* 0x0000008003037824 */ /* 0x000fe200078e00ff */
[----:B------:R-:W-:Y:S01]  /*1870*/  R2UR UR11, R17 ;  /* 0x00000000110b72ca */ /* 0x000fe200000e0000 */
[----:B------:R-:W-:-:S03]  /*1880*/  UMOV UR23, URZ ;  /* 0x000000ff00177c82 */ /* 0x000fc60008000000 */
[----:B------:R-:W-:-:S03]  /*1890*/  LOP3.LUT R3, R3, 0xffffff00, RZ, 0xc0, !PT ;  /* 0xffffff0003037812 */ /* 0x000fc600078ec0ff */
[----:B------:R1:W2:Y:S01]  /*18a0*/  SYNCS.PHASECHK.TRANS64.TRYWAIT P0, [UR8+0x18], R2 ;  /* 0x00001802ff0075a7 */ /* 0x0002a20008001108 */
[----:B------:R-:W-:Y:S02]  /*18b0*/  R2UR UR9, R3 ;  /* 0x00000000030972ca */ /* 0x000fe400000e0000 */
[----:B------:R-:W-:-:S11]  /*18c0*/  R2UR UR8, R164 ;  /* 0x00000000a40872ca */ /* 0x000fd600000e0000 */
[----:B------:R-:W-:Y:S02]  /*18d0*/  ULOP3.LUT UR35, UR9, 0x80, UR35, 0xf8, !UPT ;  /* 0x0000008009237892 */ /* 0x000fe4000f8ef823 */
[----:B------:R-:W-:Y:S01]  /*18e0*/  ULEA UR11, UR8, UR11, 0x6 ;  /* 0x0000000b080b7291 */ /* 0x000fe2000f8e30ff */
[----:B------:R-:W-:Y:S11]  /*18f0*/  BRA.U !UP0, `(.L_x_25) ;  /* 0x0000000108c07547 */ /* 0x000ff6000b800000 */
[----:B------:R-:W-:Y:S01]  /*1900*/  UMOV UR16, UR6 ;  /* 0x0000000600107c82 */ /* 0x000fe20008000000 */
[----:B------:R-:W-:Y:S01]  /*1910*/  UMOV UR17, UR13 ;  /* 0x0000000d00117c82 */ /* 0x000fe20008000000 */
[----:B------:R-:W-:-:S05]  /*1920*/  UMOV UR34, URZ ;  /* 0x000000ff00227c82 */ /* 0x000fca0008000000 */
.L_x_31:
[----:B------:R-:W-:Y:S01]  /*1930*/  ULEA UR33, UR17, UR4, 0x3 ;  /* 0x0000000411217291 */ /* 0x000fe2000f8e18ff */
[----:B------:R-:W-:Y:S01]  /*1940*/  @P5 MOV R3, 0x2800 ;  /* 0x0000280000035802 */ /* 0x000fe20000000f00 */
[----:B-12-4-:R-:W-:Y:S10]  /*1950*/  @P0 BRA `(.L_x_26) ;  /* 0x00000000000c0947 */ /* 0x016ff40003800000 */
[----:B------:R-:W-:-:S04]  /*1960*/  SHF.L.U32 R5, R15, 0x1f, RZ ;  /* 0x0000001f0f057819 */ /* 0x000fc800000006ff */
[----:B------:R-:W2:Y:S02]  /*1970*/  SYNCS.PHASECHK.TRANS64.TRYWAIT P0, [UR33+0x18], R5 ;  /* 0x00001805ff0075a7 */ /* 0x000ea40008001121 */
[----:B--2---:R-:W-:Y:S05]  /*1980*/  @!P0 BRA `(.L_x_27) ;  /* 0x00000054006c8947 */ /* 0x004fea0003800000 */
.L_x_26:
[----:B------:R2:W-:Y:S01]  /*1990*/  @P5 SYNCS.ARRIVE.TRANS64 RZ, [UR33], R3 ;  /* 0x00000003ffff59a7 */ /* 0x0005e20008000021 */
[----:B------:R-:W-:Y:S02]  /*19a0*/  ULOP3.LUT UR8, UR7, 0x2, URZ, 0xfc, !UPT ;  /* 0x0000000207087892 */ /* 0x000fe4000f8efcff */
[----:B------:R-:W-:Y:S02]  /*19b0*/  UIADD3 UR16, UPT, UPT, UR16, 0x1, URZ ;  /* 0x0000000110107890 */ /* 0x000fe4000fffe0ff */
[----:B------:R-:W-:Y:S02]  /*19c0*/  UISETP.NE.AND UP0, UPT, UR8, 0x2, UPT ;  /* 0x000000020800788c */ /* 0x000fe4000bf05270 */
[----:B------:R-:W-:-:S07]  /*19d0*/  UISETP.NE.AND UP2, UPT, UR16, 0x1, UPT ;  /* 0x000000011000788c */ /* 0x000fce000bf45270 */
[----:B------:R-:W-:Y:S05]  /*19e0*/  BRA.U UP0, `(.L_x_28) ;  /* 0x0000000100047547 */ /* 0x000fea000b800000 */
[----:B------:R-:W-:Y:S05]  /*19f0*/  BPT.TRAP 0x1 ;  /* 0x000000040000795c */ /* 0x000fea0000300000 */
.L_x_28:
[----:B------:R-:W-:Y:S04]  /*1a00*/  BSSY.RECONVERGENT B0, `(.L_x_29) ;  /* 0x0000003000007945 */ /* 0x000fe80003800200 */
[----:B------:R-:W-:Y:S05]  /*1a10*/  @!P4 BRA `(.L_x_30) ;  /* 0x000000000004c947 */ /* 0x000fea0003800000 */
[----:B------:R-:W-:Y:S05]  /*1a20*/  BPT.TRAP 0x1 ;  /* 0x000000040000795c */ /* 0x000fea0000300000 */
.L_x_30:
[----:B------:R-:W-:Y:S05]  /*1a30*/  BSYNC.RECONVERGENT B0 ;  /* 0x0000000000007941 */ /* 0x000fea0003800200 */
.L_x_29:
[----:B------:R-:W-:Y:S02]  /*1a40*/  UIADD3 UR13, UPT, UPT, UR17, 0x1, URZ ;  /* 0x00000001110d7890 */ /* 0x000fe4000fffe0ff */
[----:B------:R-:W-:Y:S02]  /*1a50*/  ULEA UR32, UR17, UR4, 0xc ;  /* 0x0000000411207291 */ /* 0x000fe4000f8e60ff */
[----:B------:R-:W-:Y:S02]  /*1a60*/  UISETP.NE.AND UP0, UPT, UR13, 0x3, UPT ;  /* 0x000000030d00788c */ /* 0x000fe4000bf05270 */
[----:B------:R-:W-:Y:S02]  /*1a70*/  UIADD3 UR28, UP1, UPT, UR24, 0x80, URZ ;  /* 0x00000080181c7890 */ /* 0x000fe4000ff3e0ff */
[----:B------:R-:W-:Y:S02]  /*1a80*/  USEL UR9, URZ, 0x1, UP0 ;  /* 0x00000001ff097887 */ /* 0x000fe40008000000 */
[----:B------:R-:W-:-:S02]  /*1a90*/  USEL UR13, UR13, URZ, UP0 ;  /* 0x000000ff0d0d7287 */ /* 0x000fc40008000000 */
[----:B------:R-:W-:Y:S02]  /*1aa0*/  UIADD3 UR26, UP0, UPT, UR24, 0x180, URZ ;  /* 0x00000180181a7890 */ /* 0x000fe4000ff1e0ff */
[----:B------:R-:W-:Y:S01]  /*1ab0*/  ULEA UR8, UR13, UR4, 0x3 ;  /* 0x000000040d087291 */ /* 0x000fe2000f8e18ff */
[----:B------:R-:W-:Y:S01]  /*1ac0*/  LOP3.LUT R15, R15, UR9, RZ, 0x3c, !PT ;  /* 0x000000090f0f7c12 */ /* 0x000fe2000f8e3cff */
[----:B------:R-:W-:Y:S02]  /*1ad0*/  ULOP3.LUT UR33, UR33, 0xfefffff8, URZ, 0xc0, !UPT ;  /* 0xfefffff821217892 */ /* 0x000fe4000f8ec0ff */
[----:B------:R-:W-:Y:S01]  /*1ae0*/  UIADD3.X UR29, UPT, UPT, URZ, UR25, URZ, UP1, !UPT ;  /* 0x00000019ff1d7290 */ /* 0x000fe20008ffe4ff */
[----:B-1----:R-:W-:Y:S01]  /*1af0*/  SHF.L.U32 R2, R15, 0x1f, RZ ;  /* 0x0000001f0f027819 */ /* 0x002fe200000006ff */
[----:B------:R-:W-:Y:S02]  /*1b00*/  UIADD3 UR32, UPT, UPT, UR32, 0x4400, URZ ;  /* 0x0000440020207890 */ /* 0x000fe4000fffe0ff */
[----:B------:R-:W-:Y:S01]  /*1b10*/  UIADD3.X UR27, UPT, UPT, URZ, UR25, URZ, UP0, !UPT ;  /* 0x00000019ff1b7290 */ /* 0x000fe200087fe4ff */
[----:B------:R4:W1:Y:S01]  /*1b20*/  SYNCS.PHASECHK.TRANS64.TRYWAIT P0, [UR8+0x18], R2 ;  /* 0x00001802ff0075a7 */ /* 0x0008620008001108 */
[----:B------:R-:W-:Y:S01]  /*1b30*/  ULEA UR8, UR17, UR4, 0xa ;  /* 0x0000000411087291 */ /* 0x000fe2000f8e50ff */
[----:B------:R-:W-:Y:S01]  /*1b40*/  UMOV UR18, 0x0 ;  /* 0x0000000000127882 */ /* 0x000fe20000000000 */
[----:B------:R-:W-:-:S02]  /*1b50*/  UMOV UR19, 0x10000000 ;  /* 0x1000000000137882 */ /* 0x000fc40000000000 */
[----:B------:R-:W-:Y:S01]  /*1b60*/  UIADD3 UR8, UPT, UPT, UR8, 0x7400, URZ ;  /* 0x0000740008087890 */ /* 0x000fe2000fffe0ff */
[----:B------:R2:W-:Y:S01]  /*1b70*/  UTMALDG.3D.2CTA [UR32], [UR28], desc[UR18] ;  /* 0x000012201c0075b4 */ /* 0x0005e20008211000 */
[----:B------:R-:W-:Y:S01]  /*1b80*/  UMOV UR10, UR34 ;  /* 0x00000022000a7c82 */ /* 0x000fe20008000000 */
[----:B------:R-:W-:Y:S01]  /*1b90*/  UMOV UR12, UR36 ;  /* 0x00000024000c7c82 */ /* 0x000fe20008000000 */
[----:B------:R-:W-:Y:S01]  /*1ba0*/  UMOV UR9, UR33 ;  /* 0x0000002100097c82 */ /* 0x000fe20008000000 */
[----:B------:R-:W-:Y:S01]  /*1bb0*/  UMOV UR23, UR5 ;  /* 0x0000000500177c82 */ /* 0x000fe20008000000 */
[----:B------:R-:W-:-:S03]  /*1bc0*/  UMOV UR17, UR13 ;  /* 0x0000000d00117c82 */ /* 0x000fc60008000000 */
[----:B------:R4:W-:Y:S01]  /*1bd0*/  UTMALDG.3D.2CTA [UR8], [UR26], desc[UR18] ;  /* 0x000012081a0075b4 */ /* 0x0009e20008211000 */
[----:B--2---:R-:W-:Y:S01]  /*1be0*/  UIADD3 UR34, UPT, UPT, UR34, 0x20, URZ ;  /* 0x0000002022227890 */ /* 0x004fe2000fffe0ff */
[----:B------:R-:W-:Y:S11]  /*1bf0*/  BRA.U UP2, `(.L_x_31) ;  /* 0xfffffffd024c7547 */ /* 0x000ff6000b83ffff */
.L_x_25:
[----:B----4-:R-:W-:Y:S01]  /*1c00*/  ULEA UR8, UR13, UR4, 0x3 ;  /* 0x000000040d087291 */ /* 0x010fe2000f8e18ff */
[----:B-1----:R-:W-:Y:S01]  /*1c10*/  SHF.L.U32 R2, R15, 0x1f, RZ ;  /* 0x0000001f0f027819 */ /* 0x002fe200000006ff */
[----:B------:R-:W-:Y:S01]  /*1c20*/  @!P1 SYNCS.ARRIVE.TRANS64.A1T0 RZ, [UR4+0x48], RZ ;  /* 0x000048ffffff99a7 */ /* 0x000fe20008100004 */
[----:B------:R-:W-:-:S06]  /*1c30*/  UISETP.GT.AND UP0, UPT, UR22, UR21, UPT ;  /* 0x000000151600728c */ /* 0x000fcc000bf04270 */
[----:B--2---:R1:W2:Y:S03]  /*1c40*/  SYNCS.PHASECHK.TRANS64.TRYWAIT P0, [UR8+0x18], R2 ;  /* 0x00001802ff0075a7 */ /* 0x0042a60008001108 */
[----:B------:R-:W-:Y:S05]  /*1c50*/  BRA.U !UP0, `(.L_x_32) ;  /* 0x0000000108c07547 */ /* 0x000fea000b800000 */
[----:B------:R-:W-:Y:S01]  /*1c60*/  UIADD3 UR26, UPT, UPT, UR14, UR23, URZ ;  /* 0x000000170e1a7290 */ /* 0x000fe2000fffe0ff */
[----:B------:R-:W-:-:S11]  /*1c70*/  UMOV UR27, UR13 ;  /* 0x0000000d001b7c82 */ /* 0x000fd60008000000 */
.L_x_38:
[----:B------:R-:W-:Y:S01]  /*1c80*/  ULEA UR17, UR27, UR4, 0x3 ;  /* 0x000000041b117291 */ /* 0x000fe2000f8e18ff */
[----:B--2---:R-:W-:Y:S01]  /*1c90*/  @P5 MOV R3, 0x2800 ;  /* 0x0000280000035802 */ /* 0x004fe20000000f00 */
[----:B-12---:R-:W-:Y:S10]  /*1ca0*/  @P0 BRA `(.L_x_33) ;  /* 0x00000000000c0947 */ /* 0x006ff40003800000 */
[----:B------:R-:W-:-:S04]  /*1cb0*/  SHF.L.U32 R5, R15, 0x1f, RZ ;  /* 0x0000001f0f057819 */ /* 0x000fc800000006ff */
[----:B------:R-:W2:Y:S02]  /*1cc0*/  SYNCS.PHASECHK.TRANS64.TRYWAIT P0, [UR17+0x18], R5 ;  /* 0x00001805ff0075a7 */ /* 0x000ea40008001111 */
[----:B--2---:R-:W-:Y:S05]  /*1cd0*/  @!P0 BRA `(.L_x_34) ;  /* 0x0000005000b08947 */ /* 0x004fea0003800000 */
.L_x_33:
[----:B------:R2:W-:Y:S01]  /*1ce0*/  @P5 SYNCS.ARRIVE.TRANS64 RZ, [UR17], R3 ;  /* 0x00000003ffff59a7 */ /* 0x0005e20008000011 */
[----:B------:R-:W-:-:S04]  /*1cf0*/  ULOP3.LUT UR8, UR7, 0x2, URZ, 0xfc, !UPT ;  /* 0x0000000207087892 */ /* 0x000fc8000f8efcff */
[----:B------:R-:W-:-:S09]  /*1d00*/  UISETP.NE.AND UP0, UPT, UR8, 0x2, UPT ;  /* 0x000000020800788c */ /* 0x000fd2000bf05270 */
[----:B------:R-:W-:Y:S05]  /*1d10*/  BRA.U UP0, `(.L_x_35) ;  /* 0x0000000100047547 */ /* 0x000fea000b800000 */
[----:B------:R-:W-:Y:S05]  /*1d20*/  BPT.TRAP 0x1 ;  /* 0x000000040000795c */ /* 0x000fea0000300000 */
.L_x_35:
[----:B------:R-:W-:Y:S04]  /*1d30*/  BSSY.RECONVERGENT B0, `(.L_x_36) ;  /* 0x0000003000007945 */ /* 0x000fe80003800200 */
[----:B------:R-:W-:Y:S05]  /*1d40*/  @!P4 BRA `(.L_x_37) ;  /* 0x000000000004c947 */ /* 0x000fea0003800000 */
[----:B------:R-:W-:Y:S05]  /*1d50*/  BPT.TRAP 0x1 ;  /* 0x000000040000795c */ /* 0x000fea0000300000 */
.L_x_37:
[----:B------:R-:W-:Y:S05]  /*1d60*/  BSYNC.RECONVERGENT B0 ;  /* 0x0000000000007941 */ /* 0x000fea0003800200 */
.L_x_36:
        /* <DEDUP_REMOVED lines=9> */
[----:B------:R-:W-:Y:S02]  /*1e00*/  USHF.L.U32 UR18, UR23, 0x5, URZ ;  /* 0x0000000517127899 */ /* 0x000fe400080006ff */
[----:B------:R-:W-:Y:S01]  /*1e10*/  ULOP3.LUT UR17, UR17, 0xfefffff8, URZ, 0xc0, !UPT ;  /* 0xfefffff811117892 */ /* 0x000fe2000f8ec0ff */
[----:B-1----:R-:W-:Y:S01]  /*1e20*/  SHF.L.U32 R2, R15, 0x1f, RZ ;  /* 0x0000001f0f027819 */ /* 0x002fe200000006ff */
[----:B------:R-:W-:Y:S02]  /*1e30*/  UIADD3 UR16, UPT, UPT, UR16, 0x4400, URZ ;  /* 0x0000440010107890 */ /* 0x000fe4000fffe0ff */
[----:B------:R-:W-:Y:S01]  /*1e40*/  UIADD3.X UR33, UPT, UPT, URZ, UR25, URZ, UP1, !UPT ;  /* 0x00000019ff217290 */ /* 0x000fe20008ffe4ff */
[----:B------:R4:W1:Y:S01]  /*1e50*/  SYNCS.PHASECHK.TRANS64.TRYWAIT P0, [UR8+0x18], R2 ;  /* 0x00001802ff0075a7 */ /* 0x0008620008001108 */
[----:B------:R-:W-:-:S02]  /*1e60*/  ULEA UR8, UR27, UR4, 0xa ;  /* 0x000000041b087291 */ /* 0x000fc4000f8e50ff */
[----:B------:R-:W-:Y:S02]  /*1e70*/  UIADD3.X UR31, UPT, UPT, URZ, UR25, URZ, UP0, !UPT ;  /* 0x00000019ff1f7290 */ /* 0x000fe400087fe4ff */
[----:B------:R-:W-:Y:S01]  /*1e80*/  UIADD3 UR8, UPT, UPT, UR8, 0x7400, URZ ;  /* 0x0000740008087890 */ /* 0x000fe2000fffe0ff */
[----:B------:R-:W-:Y:S01]  /*1e90*/  UMOV UR28, 0x0 ;  /* 0x00000000001c7882 */ /* 0x000fe20000000000 */
[----:B------:R-:W-:Y:S01]  /*1ea0*/  UMOV UR29, 0x10000000 ;  /* 0x10000000001d7882 */ /* 0x000fe20000000000 */
[----:B------:R-:W-:Y:S01]  /*1eb0*/  UMOV UR19, UR35 ;  /* 0x0000002300137c82 */ /* 0x000fe20008000000 */
[----:B------:R-:W-:Y:S01]  /*1ec0*/  UMOV UR20, UR36 ;  /* 0x0000002400147c82 */ /* 0x000fe20008000000 */
[----:B------:R-:W-:Y:S01]  /*1ed0*/  UMOV UR12, UR36 ;  /* 0x00000024000c7c82 */ /* 0x000fe20008000000 */
[----:B------:R-:W-:Y:S01]  /*1ee0*/  UMOV UR9, UR17 ;  /* 0x0000001100097c82 */ /* 0x000fe20008000000 */
[----:B------:R-:W-:Y:S01]  /*1ef0*/  UMOV UR10, UR18 ;  /* 0x00000012000a7c82 */ /* 0x000fe20008000000 */
[----:B------:R4:W-:Y:S01]  /*1f00*/  UTMALDG.3D.2CTA [UR16], [UR32], desc[UR28] ;  /* 0x00001c10200075b4 */ /* 0x0009e20008211000 */
[----:B------:R-:W-:Y:S01]  /*1f10*/  UIADD3 UR23, UPT, UPT, UR23, 0x1, URZ ;  /* 0x0000000117177890 */ /* 0x000fe2000fffe0ff */
[----:B------:R-:W-:-:S03]  /*1f20*/  UMOV UR27, UR13 ;  /* 0x0000000d001b7c82 */ /* 0x000fc60008000000 */
[----:B------:R-:W-:Y:S01]  /*1f30*/  UISETP.NE.AND UP0, UPT, UR23, UR26, UPT ;  /* 0x0000001a1700728c */ /* 0x000fe2000bf05270 */
[----:B------:R4:W-:Y:S08]  /*1f40*/  UTMALDG.3D.2CTA [UR8], [UR30], desc[UR28] ;  /* 0x00001c081e0075b4 */ /* 0x0009f00008211000 */
[----:B----4-:R-:W-:Y:S05]  /*1f50*/  BRA.U UP0, `(.L_x_38) ;  /* 0xfffffffd00487547 */ /* 0x010fea000b83ffff */
.L_x_32:
[C---:B-1----:R-:W-:Y:S01]  /*1f60*/  LEA R2, R14.reuse, UR4, 0x3 ;  /* 0x000000040e027c11 */ /* 0x042fe2000f8e18ff */
[----:B------:R-:W-:Y:S01]  /*1f70*/  NOP ;  /* 0x0000000000007918 */ /* 0x000fe20000000000 */
[----:B--2---:R-:W-:Y:S02]  /*1f80*/  SHF.L.U32 R3, R13, 0x1f, RZ ;  /* 0x0000001f0d037819 */ /* 0x004fe400000006ff */
[----:B------:R-:W-:Y:S02]  /*1f90*/  LEA R4, R14, UR4, 0x4 ;  /* 0x000000040e047c11 */ /* 0x000fe4000f8e20ff */
[----:B------:R-:W1:Y:S02]  /*1fa0*/  SYNCS.PHASECHK.TRANS64.TRYWAIT P0, [R2+URZ+0x50], R3 ;  /* 0x00005003020075a7 */ /* 0x000e6400080011ff */
[----:B-1----:R-:W-:Y:S05]  /*1fb0*/  @!P0 BRA `(.L_x_39) ;  /* 0x0000005000108947 */ /* 0x002fea0003800000 */
.L_x_115:
[----:B------:R-:W2:Y:S01]  /*1fc0*/  LDS.128 R4, [R4+0xe0] ;  /* 0x0000e00004047984 */ /* 0x000ea20000000c00 */
[----:B------:R-:W-:Y:S01]  /*1fd0*/  ISETP.GE.AND P0, PT, R72, 0x1, PT ;  /* 0x000000014800780c */ /* 0x000fe20003f06270 */
[----:B-1----:R-:W-:Y:S01]  /*1fe0*/  VIADD R2, R2, 0x60 ;  /* 0x0000006002027836 */ /* 0x002fe20000000000 */
[----:B------:R-:W-:Y:S01]  /*1ff0*/  @!PT LDS RZ, [RZ] ;  /* 0x00000000fffff984 */ /* 0x000fe20000000800 */
[----:B------:R-:W-:Y:S01]  /*2000*/  @!PT LDS RZ, [RZ] ;  /* 0x00000000fffff984 */ /* 0x000fe20000000800 */
[----:B------:R-:W-:Y:S01]  /*2010*/  @!PT LDS RZ, [RZ] ;  /* 0x00000000fffff984 */ /* 0x000fe20000000800 */
[----:B------:R-:W-:Y:S01]  /*2020*/  @!PT LDS RZ, [RZ] ;  /* 0x00000000fffff984 */ /* 0x000fe20000000800 */
[----:B------:R1:W-:Y:S06]  /*2030*/  MEMBAR.ALL.CTA ;  /* 0x0000000000007992 */ /* 0x0003ec0000008000 */
[----:B-1----:R-:W1:Y:S01]  /*2040*/  FENCE.VIEW.ASYNC.S ;  /* 0x00000000000073c6 */ /* 0x002e620000000000 */
[----:B------:R-:W-:-:S04]  /*2050*/  PRMT R2, RZ, 0x654, R2 ;  /* 0x00000654ff027816 */ /* 0x000fc80000000002 */
[----:B-1----:R1:W-:Y:S01]  /*2060*/  SYNCS.ARRIVE.TRANS64.RED.A1T0 RZ, [R2+URZ], RZ ;  /* 0x000000ff02ff79a7 */ /* 0x0023e200081004ff */
[----:B--2---:R-:W-:-:S13]  /*2070*/  LOP3.LUT P2, RZ, R6, 0x1, RZ, 0xc0, !PT ;  /* 0x0000000106ff7812 */ /* 0x004fda000784c0ff */
[----:B------:R-:W-:Y:S01]  /*2080*/  @P2 SHF.R.U32.HI R3, RZ, 0x10, R5 ;  /* 0x00000010ff032819 */ /* 0x000fe20000011605 */
[----:B------:R-:W-:Y:S01]  /*2090*/  VOTEU.ANY UP0, P2 ;  /* 0x0000000000ff7886 */ /* 0x000fe20001000100 */
[----:B------:R-:W-:Y:S02]  /*20a0*/  @P2 MOV R11, R4 ;  /* 0x00000004000b2202 */ /* 0x000fe40000000f00 */
[----:B------:R-:W-:Y:S02]  /*20b0*/  @P2 R2UR.BROADCAST UR8, R3 ;  /* 0x00000000030822ca */ /* 0x000fe400008e0000 */
[----:B------:R-:W-:-:S11]  /*20c0*/  @P2 LOP3.LUT R8, R5, 0xffff, RZ, 0xc0, !PT ;  /* 0x0000ffff05082812 */ /* 0x000fd600078ec0ff */
[----:B------:R-:W-:Y:S01]  /*20d0*/  @UP0 UMOV UR36, UR8 ;  /* 0x0000000800240c82 */ /* 0x000fe20008000000 */
[----:B-1----:R-:W-:Y:S05]  /*20e0*/  @!P0 BRA `(.L_x_40) ;  /* 0x0000000000b88947 */ /* 0x002fea0003800000 */
[----:B------:R-:W3:Y:S01]  /*20f0*/  LDC.64 R4, c[0x0][0xb18] ;  /* 0x0002c600ff047b82 */ /* 0x000ee20000000a00 */
[----:B------:R-:W-:-:S07]  /*2100*/  ISETP.NE.AND P3, PT, R72, 0x1, PT ;  /* 0x000000014800780c */ /* 0x000fce0003f65270 */
[----:B------:R-:W1:Y:S08]  /*2110*/  LDC.64 R6, c[0x0][0xb10] ;  /* 0x0002c400ff067b82 */ /* 0x000e700000000a00 */
[----:B------:R-:W2:Y:S08]  /*2120*/  LDC R18, c[0x0][0xb20] ;  /* 0x0002c800ff127b82 */ /* 0x000eb00000000800 */
[----:B------:R-:W4:Y:S01]  /*2130*/  LDC R20, c[0x0][0xb0c] ;  /* 0x0002c300ff147b82 */ /* 0x000f220000000800 */
[----:B---3--:R-:W-:Y:S01]  /*2140*/  IMAD.HI.U32 R19, R0, R5, RZ ;  /* 0x0000000500137227 */ /* 0x008fe200078e00ff */
[----:B------:R-:W-:-:S03]  /*2150*/  ISETP.NE.AND P0, PT, R4, 0x1, PT ;  /* 0x000000010400780c */ /* 0x000fc60003f05270 */
[----:B------:R-:W-:-:S03]  /*2160*/  IMAD.HI.U32 R5, R8, R5, RZ ;  /* 0x0000000508057227 */ /* 0x000fc600078e00ff */
[----:B------:R-:W3:Y:S01]  /*2170*/  LDC.64 R2, c[0x0][0xb28] ;  /* 0x0002ca00ff027b82 */ /* 0x000ee20000000a00 */
[----:B-1----:R-:W-:-:S04]  /*2180*/  IMAD.HI.U32 R22, R9, R6, RZ ;  /* 0x0000000609167227 */ /* 0x002fc800078e00ff */
[----:B------:R-:W-:Y:S01]  /*2190*/  IMAD.HI.U32 R24, R11, R6, RZ ;  /* 0x000000060b187227 */ /* 0x000fe200078e00ff */
[----:B------:R-:W-:Y:S02]  /*21a0*/  SHF.R.U32.HI R22, RZ, R7, R22 ;  /* 0x00000007ff167219 */ /* 0x000fe40000011616 */
[-C--:B--2---:R-:W-:Y:S02]  /*21b0*/  SHF.R.U32.HI R19, RZ, R18.reuse, R19 ;  /* 0x00000012ff137219 */ /* 0x084fe40000011613 */
[----:B------:R-:W-:Y:S02]  /*21c0*/  SHF.R.U32.HI R5, RZ, R18, R5 ;  /* 0x00000012ff057219 */ /* 0x000fe40000011605 */
[----:B------:R-:W-:Y:S02]  /*21d0*/  SEL R19, R0, R19, !P0 ;  /* 0x0000001300137207 */ /* 0x000fe40004000000 */
[----:B------:R-:W-:Y:S02]  /*21e0*/  SHF.R.U32.HI R24, RZ, R7, R24 ;  /* 0x00000007ff187219 */ /* 0x000fe40000011618 */
[----:B----4-:R-:W-:-:S02]  /*21f0*/  ISETP.NE.AND P1, PT, R20, 0x1, PT ;  /* 0x000000011400780c */ /* 0x010fc40003f25270 */
[----:B------:R-:W-:Y:S02]  /*2200*/  SEL R5, R8, R5, !P0 ;  /* 0x0000000508057207 */ /* 0x000fe40004000000 */
[----:B------:R-:W-:Y:S02]  /*2210*/  SEL R21, R9, R22, !P1 ;  /* 0x0000001609157207 */ /* 0x000fe40004800000 */
[----:B------:R-:W-:Y:S01]  /*2220*/  SEL R7, R11, R24, !P1 ;  /* 0x000000180b077207 */ /* 0x000fe20004800000 */
[----:B---3--:R-:W-:-:S04]  /*2230*/  IMAD.HI.U32 R22, R19, R2, RZ ;  /* 0x0000000213167227 */ /* 0x008fc800078e00ff */
[----:B------:R-:W-:Y:S01]  /*2240*/  IMAD.HI.U32 R6, R21, R2, RZ ;  /* 0x0000000215067227 */ /* 0x000fe200078e00ff */
[----:B------:R-:W-:-:S04]  /*2250*/  @P3 SHF.R.U32.HI R19, RZ, R3, R22 ;  /* 0x00000003ff133219 */ /* 0x000fc80000011616 */
[----:B------:R-:W-:Y:S01]  /*2260*/  @P3 SHF.R.U32.HI R21, RZ, R3, R6 ;  /* 0x00000003ff153219 */ /* 0x000fe20000011606 */
[----:B------:R-:W-:-:S04]  /*2270*/  IMAD R19, R72, R19, RZ ;  /* 0x0000001348137224 */ /* 0x000fc800078e02ff */
[----:B------:R-:W-:Y:S01]  /*2280*/  IMAD R6, R72, R21, RZ ;  /* 0x0000001548067224 */ /* 0x000fe200078e02ff */
[C---:B------:R-:W-:Y:S02]  /*2290*/  ISETP.GE.AND P0, PT, R5.reuse, R19, PT ;  /* 0x000000130500720c */ /* 0x040fe40003f06270 */
[----:B------:R-:W-:Y:S02]  /*22a0*/  IADD3 R19, PT, PT, -R5, RZ, RZ ;  /* 0x000000ff05137210 */ /* 0x000fe40007ffe1ff */
[----:B------:R-:W-:Y:S01]  /*22b0*/  ISETP.GE.OR P0, PT, R7, R6, P0 ;  /* 0x000000060700720c */ /* 0x000fe20000706670 */
[----:B------:R-:W-:-:S04]  /*22c0*/  IMAD.HI.U32 R6, R5, R2, RZ ;  /* 0x0000000205067227 */ /* 0x000fc800078e00ff */
[----:B------:R-:W-:Y:S01]  /*22d0*/  IMAD R8, R4, R19, R8 ;  /* 0x0000001304087224 */ /* 0x000fe200078e0208 */
[----:B------:R-:W-:-:S04]  /*22e0*/  SHF.R.U32.HI R6, RZ, R3, R6 ;  /* 0x00000003ff067219 */ /* 0x000fc80000011606 */
[----:B------:R-:W-:-:S03]  /*22f0*/  SEL R6, R5, R6, !P3 ;  /* 0x0000000605067207 */ /* 0x000fc60005800000 */
[----:B------:R-:W-:-:S04]  /*2300*/  @!P0 IMAD.HI.U32 R18, R7, R2, RZ ;  /* 0x0000000207128227 */ /* 0x000fc800078e00ff */
[----:B------:R-:W-:Y:S01]  /*2310*/  IMAD.MOV R2, RZ, RZ, -R6 ;  /* 0x000000ffff027224 */ /* 0x000fe200078e0a06 */
[----:B------:R-:W-:-:S03]  /*2320*/  @!P0 SHF.R.U32.HI R18, RZ, R3, R18 ;  /* 0x00000003ff128219 */ /* 0x000fc60000011612 */
[----:B------:R-:W-:Y:S01]  /*2330*/  IMAD R2, R72, R2, R5 ;  /* 0x0000000248027224 */ /* 0x000fe200078e0205 */
        /* <DEDUP_REMOVED lines=9> */
.L_x_40:
[----:B------:R-:W1:Y:S02]  /*23d0*/  LDCU UR8, c[0x0][0xb30] ;  /* 0x00016600ff0877ac */ /* 0x000e640008000800 */
[----:B-1----:R-:W-:-:S09]  /*23e0*/  UISETP.NE.AND UP0, UPT, UR8, 0x1, UPT ;  /* 0x000000010800788c */ /* 0x002fd2000bf05270 */
[----:B------:R-:W-:Y:S05]  /*23f0*/  BRA.U UP0, `(.L_x_41) ;  /* 0x0000000100407547 */ /* 0x000fea000b800000 */
[----:B------:R-:W1:Y:S08]  /*2400*/  LDC.64 R4, c[0x0][0xb10] ;  /* 0x0002c400ff047b82 */ /* 0x000e700000000a00 */
[----:B------:R-:W2:Y:S08]  /*2410*/  LDC.64 R2, c[0x0][0xb18] ;  /* 0x0002c600ff027b82 */ /* 0x000eb00000000a00 */
[----:B------:R-:W4:Y:S08]  /*2420*/  LDC R6, c[0x0][0xb20] ;  /* 0x0002c800ff067b82 */ /* 0x000f300000000800 */
[----:B------:R-:W3:Y:S01]  /*2430*/  LDC R18, c[0x0][0xb0c] ;  /* 0x0002c300ff127b82 */ /* 0x000ee20000000800 */
[----:B-1----:R-:W-:-:S05]  /*2440*/  IMAD.HI.U32 R4, R11, R4, RZ ;  /* 0x000000040b047227 */ /* 0x002fca00078e00ff */
[----:B------:R-:W-:Y:S01]  /*2450*/  SHF.R.U32.HI R4, RZ, R5, R4 ;  /* 0x00000005ff047219 */ /* 0x000fe20000011604 */
[----:B--2---:R-:W-:Y:S01]  /*2460*/  IMAD.HI.U32 R3, R8, R3, RZ ;  /* 0x0000000308037227 */ /* 0x004fe200078e00ff */
[----:B------:R-:W-:-:S04]  /*2470*/  ISETP.NE.AND P0, PT, R2, 0x1, PT ;  /* 0x000000010200780c */ /* 0x000fc80003f05270 */
[----:B----4-:R-:W-:-:S04]  /*2480*/  SHF.R.U32.HI R3, RZ, R6, R3 ;  /* 0x00000006ff037219 */ /* 0x010fc80000011603 */
[----:B------:R-:W-:Y:S02]  /*2490*/  SEL R3, R8, R3, !P0 ;  /* 0x0000000308037207 */ /* 0x000fe40004000000 */
[----:B---3--:R-:W-:-:S04]  /*24a0*/  ISETP.NE.AND P1, PT, R18, 0x1, PT ;  /* 0x000000011200780c */ /* 0x008fc80003f25270 */
[----:B------:R-:W-:-:S05]  /*24b0*/  SEL R4, R11, R4, !P1 ;  /* 0x000000040b047207 */ /* 0x000fca0004800000 */
[----:B------:R-:W-:Y:S02]  /*24c0*/  IMAD.IADD R5, R3, 0x1, -R4 ;  /* 0x0000000103057824 */ /* 0x000fe400078e0a04 */
[----:B------:R-:W-:Y:S02]  /*24d0*/  IMAD.IADD R3, R4, 0x1, -R3 ;  /* 0x0000000104037824 */ /* 0x000fe400078e0a03 */
[----:B------:R-:W-:Y:S02]  /*24e0*/  IMAD R11, R5, R18, R11 ;  /* 0x00000012050b7224 */ /* 0x000fe400078e020b */
[----:B------:R-:W-:-:S07]  /*24f0*/  IMAD R8, R3, R2, R8 ;  /* 0x0000000203087224 */ /* 0x000fce00078e0208 */
.L_x_41:
[----:B------:R-:W-:Y:S01]  /*2500*/  VIADD R14, R14, 0x1 ;  /* 0x000000010e0e7836 */ /* 0x000fe20000000000 */
[----:B------:R-:W-:Y:S01]  /*2510*/  PLOP3.LUT P1, PT, PT, PT, PT, 0x80, 0x8 ;  /* 0x000000000008781c */ /* 0x000fe20003f2f070 */
[----:B------:R-:W-:Y:S02]  /*2520*/  IMAD.IADD R155, R11, 0x1, R154 ;  /* 0x000000010b9b7824 */ /* 0x000fe400078e029a */
[----:B------:R-:W-:Y:S01]  /*2530*/  IMAD.IADD R164, R8, 0x1, R143 ;  /* 0x0000000108a47824 */ /* 0x000fe200078e028f */
[----:B------:R-:W-:-:S04]  /*2540*/  ISETP.NE.AND P0, PT, R14, 0x2, PT ;  /* 0x000000020e00780c */ /* 0x000fc80003f05270 */
[----:B------:R-:W-:Y:S02]  /*2550*/  SEL R2, RZ, 0x1, P0 ;  /* 0x00000001ff027807 */ /* 0x000fe40000000000 */
[----:B------:R-:W-:Y:S02]  /*2560*/  SEL R14, R14, RZ, P0 ;  /* 0x000000ff0e0e7207 */ /* 0x000fe40000000000 */
[----:B------:R-:W-:Y:S01]  /*2570*/  LOP3.LUT R13, R13, R2, RZ, 0x3c, !PT ;  /* 0x000000020d0d7212 */ /* 0x000fe200078e3cff */
[----:B------:R-:W-:Y:S06]  /*2580*/  @P2 BRA `(.L_x_42) ;  /* 0xfffffff000582947 */ /* 0x000fec000383ffff */
[----:B------:R-:W-:Y:S01]  /*2590*/  UIADD3 UR4, UPT, UPT, UR4, 0x18, URZ ;  /* 0x0000001804047890 */ /* 0x000fe2000fffe0ff */
[----:B------:R-:W-:-:S03]  /*25a0*/  SHF.L.U32 R3, R15, 0x1f, RZ ;  /* 0x0000001f0f037819 */ /* 0x000fc600000006ff */
[----:B------:R-:W-:-:S09]  /*25b0*/  ULEA UR5, UR13, UR4, 0x3 ;  /* 0x000000040d057291 */ /* 0x000fd2000f8e18ff */
[----:B------:R-:W1:Y:S02]  /*25c0*/  SYNCS.PHASECHK.TRANS64.TRYWAIT P0, [UR5], R3 ;  /* 0x00000003ff0075a7 */ /* 0x000e640008001105 */
[----:B-1----:R-:W-:Y:S05]  /*25d0*/  @!P0 BRA `(.L_x_43) ;  /* 0x00000048009c8947 */ /* 0x002fea0003800000 */
.L_x_117:
[----:B------:R-:W-:-:S04]  /*25e0*/  UIADD3 UR6, UPT, UPT, UR13, 0x1, URZ ;  /* 0x000000010d067890 */ /* 0x000fc8000fffe0ff */
[----:B------:R-:W-:-:S04]  /*25f0*/  UISETP.NE.AND UP0, UPT, UR6, 0x3, UPT ;  /* 0x000000030600788c */ /* 0x000fc8000bf05270 */
[----:B------:R-:W-:Y:S02]  /*2600*/  USEL UR7, URZ, 0x1, UP0 ;  /* 0x00000001ff077887 */ /* 0x000fe40008000000 */
[----:B------:R-:W-:-:S04]  /*2610*/  USEL UR6, UR6, URZ, UP0 ;  /* 0x000000ff06067287 */ /* 0x000fc80008000000 */
[----:B------:R-:W-:Y:S01]  /*2620*/  ULEA UR5, UR6, UR4, 0x3 ;  /* 0x0000000406057291 */ /* 0x000fe2000f8e18ff */
[----:B------:R-:W-:-:S04]  /*2630*/  LOP3.LUT R15, R15, UR7, RZ, 0x3c, !PT ;  /* 0x000000070f0f7c12 */ /* 0x000fc8000f8e3cff */
[----:B-1----:R-:W-:-:S04]  /*2640*/  SHF.L.U32 R3, R15, 0x1f, RZ ;  /* 0x0000001f0f037819 */ /* 0x002fc800000006ff */
[----:B------:R-:W1:Y:S02]  /*2650*/  SYNCS.PHASECHK.TRANS64.TRYWAIT P0, [UR5], R3 ;  /* 0x00000003ff0075a7 */ /* 0x000e640008001105 */
[----:B-1----:R-:W-:Y:S05]  /*2660*/  @!P0 BRA `(.L_x_44) ;  /* 0x0000004800908947 */ /* 0x002fea0003800000 */
.L_x_119:
[----:B------:R-:W-:-:S04]  /*2670*/  UIADD3 UR6, UPT, UPT, UR6, 0x1, URZ ;  /* 0x0000000106067890 */ /* 0x000fc8000fffe0ff */
[----:B------:R-:W-:-:S04]  /*2680*/  UISETP.NE.AND UP0, UPT, UR6, 0x3, UPT ;  /* 0x000000030600788c */ /* 0x000fc8000bf05270 */
[----:B------:R-:W-:Y:S02]  /*2690*/  USEL UR5, URZ, 0x1, UP0 ;  /* 0x00000001ff057887 */ /* 0x000fe40008000000 */
[----:B------:R-:W-:-:S04]  /*26a0*/  USEL UR6, UR6, URZ, UP0 ;  /* 0x000000ff06067287 */ /* 0x000fc80008000000 */
[----:B------:R-:W-:Y:S01]  /*26b0*/  ULEA UR6, UR6, UR4, 0x3 ;  /* 0x0000000406067291 */ /* 0x000fe2000f8e18ff */
[----:B-1----:R-:W-:-:S04]  /*26c0*/  LOP3.LUT R3, R15, UR5, RZ, 0x3c, !PT ;  /* 0x000000050f037c12 */ /* 0x002fc8000f8e3cff */
[----:B------:R-:W-:Y:S01]  /*26d0*/  SHF.L.U32 R3, R3, 0x1f, RZ ;  /* 0x0000001f03037819 */ /* 0x000fe200000006ff */
[----:B---3--:R-:W-:-:S07]  /*26e0*/  IMAD.U32 R0, RZ, RZ, UR6 ;  /* 0x00000006ff007e24 */ /* 0x008fce000f8e00ff */
.L_x_45:
[----:B-1----:R1:W2:Y:S02]  /*26f0*/  SYNCS.PHASECHK.TRANS64.TRYWAIT P0, [R0+URZ], R3 ;  /* 0x00000003000075a7 */ /* 0x0022a400080011ff */
[----:B--2---:R-:W-:Y:S05]  /*2700*/  @!P0 NANOSLEEP.SYNCS 0x989680 ;  /* 0x009896800000895d */ /* 0x004fea0003900000 */
[----:B------:R-:W2:Y:S02]  /*2710*/  @!P0 SYNCS.PHASECHK.TRANS64 P0, [R0+URZ], R3 ;  /* 0x00000003000085a7 */ /* 0x000ea400080010ff */
[----:B--2---:R-:W-:Y:S05]  /*2720*/  @P0 EXIT ;  /* 0x000000000000094d */ /* 0x004fea0003800000 */
[----:B------:R-:W-:Y:S05]  /*2730*/  BRA `(.L_x_45) ;  /* 0xfffffffc00ec7947 */ /* 0x000fea000383ffff */
.L_x_22:
[----:B------:R-:W-:-:S04]  /*2740*/  UISETP.NE.AND UP1, UPT, UR37, URZ, UPT ;  /* 0x000000ff2500728c */ /* 0x000fc8000bf25270 */
[----:B------:R-:W-:-:S09]  /*2750*/  UISETP.NE.OR UP1, UPT, UR10, 0x1, UP1 ;  /* 0x000000010a00788c */ /* 0x000fd20008f25670 */
[----:B------:R-:W-:Y:S05]  /*2760*/  BRA.U UP1, `(.L_x_46) ;  /* 0x00000005014c7547 */ /* 0x000fea000b800000 */
[----:B------:R-:W-:Y:S01]  /*2770*/  HFMA2 R11, -RZ, RZ, 0, 0 ;  /* 0x00000000ff0b7431 */ /* 0x000fe200000001ff */
[----:B------:R-:W-:Y:S01]  /*2780*/  ISETP.GE.U32.AND P2, PT, R10, 0x2, PT ;  /* 0x000000020a00780c */ /* 0x000fe20003f46070 */
[----:B------:R-:W-:Y:S01]  /*2790*/  IMAD.MOV.U32 R12, RZ, RZ, 0x1 ;  /* 0x00000001ff0c7424 */ /* 0x000fe200078e00ff */
[----:B------:R-:W-:Y:S01]  /*27a0*/  CS2R R8, SRZ ;  /* 0x0000000000087805 */ /* 0x000fe2000001ff00 */
[----:B------:R-:W-:Y:S01]  /*27b0*/  IMAD.MOV.U32 R3, RZ, RZ, RZ ;  /* 0x000000ffff037224 */ /* 0x000fe200078e00ff */
[----:B------:R-:W-:Y:S01]  /*27c0*/  UMOV UR4, 0x400 ;  /* 0x0000040000047882 */ /* 0x000fe20000000000 */
[----:B------:R-:W-:Y:S01]  /*27d0*/  UMOV UR6, URZ ;  /* 0x000000ff00067c82 */ /* 0x000fe20008000000 */
[----:B------:R-:W-:-:S12]  /*27e0*/  ULEA UR37, UR37, UR4, 0x18 ;  /* 0x0000000425257291 */ /* 0x000fd8000f8ec0ff */
.L_x_50:
[----:B------:R-:W-:Y:S02]  /*27f0*/  LEA R0, R3, UR37, 0x3 ;  /* 0x0000002503007c11 */ /* 0x000fe4000f8e18ff */
[----:B------:R-:W-:-:S03]  /*2800*/  SHF.L.U32 R5, R8, 0x1f, RZ ;  /* 0x0000001f08057819 */ /* 0x000fc600000006ff */
[----:B------:R-:W-:Y:S01]  /*2810*/  VIADD R4, R0, 0xc0 ;  /* 0x000000c000047836 */ /* 0x000fe20000000000 */
[----:B------:R-:W1:Y:S02]  /*2820*/  SYNCS.PHASECHK.TRANS64.TRYWAIT P0, [R0+URZ+0xb0], R5 ;  /* 0x0000b005000075a7 */ /* 0x000e6400080011ff */
[----:B-1----:R-:W-:Y:S05]  /*2830*/  @!P0 BRA `(.L_x_47) ;  /* 0x0000004800348947 */ /* 0x002fea0003800000 */
.L_x_120:
[----:B------:R-:W-:Y:S01]  /*2840*/  ULEA UR5, UR6, UR37, 0x3 ;  /* 0x0000002506057291 */ /* 0x000fe2000f8e18ff */
[----:B------:R-:W-:Y:S01]  /*2850*/  PRMT R4, RZ, 0x654, R4 ;  /* 0x00000654ff047816 */ /* 0x000fe20000000004 */
[----:B-1----:R-:W-:Y:S01]  /*2860*/  @!P2 IMAD.MOV.U32 R5, RZ, RZ, 0x10 ;  /* 0x00000010ff05a424 */ /* 0x002fe200078e00ff */
[----:B------:R-:W-:Y:S01]  /*2870*/  SHF.L.U32 R7, R12, 0x1f, RZ ;  /* 0x0000001f0c077819 */ /* 0x000fe200000006ff */
[----:B------:R-:W-:Y:S01]  /*2880*/  UIADD3 UR4, UPT, UPT, UR5, 0x50, URZ ;  /* 0x0000005005047890 */ /* 0x000fe2000fffe0ff */
[----:B------:R1:W-:Y:S05]  /*2890*/  SYNCS.ARRIVE.TRANS64.RED.A1T0 RZ, [R4+URZ], RZ ;  /* 0x000000ff04ff79a7 */ /* 0x0003ea00081004ff */
[----:B------:R-:W-:Y:S01]  /*28a0*/  IMAD.U32 R13, RZ, RZ, UR4 ;  /* 0x00000004ff0d7e24 */ /* 0x000fe2000f8e00ff */
[----:B------:R-:W2:Y:S04]  /*28b0*/  SYNCS.PHASECHK.TRANS64.TRYWAIT P0, [UR5+0x60], R7 ;  /* 0x00006007ff0075a7 */ /* 0x000ea80008001105 */
[----:B------:R-:W-:Y:S01]  /*28c0*/  PRMT R13, R10, 0x654, R13 ;  /* 0x000006540a0d7816 */ /* 0x000fe2000000000d */
[----:B-12---:R-:W-:Y:S06]  /*28d0*/  @!P0 BRA `(.L_x_48) ;  /* 0x0000004800208947 */ /* 0x006fec0003800000 */
.L_x_122:
[----:B------:R-:W-:Y:S01]  /*28e0*/  ULEA UR4, UR6, UR37, 0x4 ;  /* 0x0000002506047291 */ /* 0x000fe2000f8e20ff */
[----:B------:R-:W-:Y:S01]  /*28f0*/  SEL R2, R13, R2, !P2 ;  /* 0x000000020d027207 */ /* 0x000fe20005000000 */
[----:B------:R-:W-:Y:S01]  /*2900*/  UIADD3 UR5, UPT, UPT, UR5, 0x50, URZ ;  /* 0x0000005005057890 */ /* 0x000fe2000fffe0ff */
[----:B-1----:R-:W-:Y:S01]  /*2910*/  LEA R0, R11, UR37, 0x3 ;  /* 0x000000250b007c11 */ /* 0x002fe2000f8e18ff */
[----:B------:R-:W-:Y:S01]  /*2920*/  UIADD3 UR4, UPT, UPT, UR4, 0xe0, URZ ;  /* 0x000000e004047890 */ /* 0x000fe2000fffe0ff */
[----:B------:R1:W-:Y:S01]  /*2930*/  @!P2 SYNCS.ARRIVE.TRANS64.RED RZ, [R2+URZ], R5 ;  /* 0x0000000502ffa9a7 */ /* 0x0003e200080004ff */
[----:B------:R-:W-:Y:S01]  /*2940*/  UIADD3 UR6, UPT, UPT, UR6, 0x1, URZ ;  /* 0x0000000106067890 */ /* 0x000fe2000fffe0ff */
[----:B------:R-:W-:-:S03]  /*2950*/  VIADD R3, R3, 0x1 ;  /* 0x0000000103037836 */ /* 0x000fc60000000000 */
[----:B------:R-:W-:Y:S02]  /*2960*/  UISETP.NE.AND UP0, UPT, UR6, 0x2, UPT ;  /* 0x000000020600788c */ /* 0x000fe4000bf05270 */
[----:B------:R-:W-:Y:S01]  /*2970*/  ISETP.NE.AND P0, PT, R3, 0x2, PT ;  /* 0x000000020300780c */ /* 0x000fe20003f05270 */
[----:B------:R-:W-:Y:S06]  /*2980*/  UGETNEXTWORKID.BROADCAST [UR4], [UR5] ;  /* 0x00000000040073ca */ /* 0x000fec0008000100 */
[----:B------:R-:W-:Y:S02]  /*2990*/  USEL UR4, URZ, 0x1, UP0 ;  /* 0x00000001ff047887 */ /* 0x000fe40008000000 */
[----:B------:R-:W-:-:S04]  /*29a0*/  USEL UR6, UR6, URZ, UP0 ;  /* 0x000000ff06067287 */ /* 0x000fc80008000000 */
[----:B------:R-:W-:Y:S02]  /*29b0*/  LOP3.LUT R12, R12, UR4, RZ, 0x3c, !PT ;  /* 0x000000040c0c7c12 */ /* 0x000fe4000f8e3cff */
[----:B-1----:R-:W-:-:S04]  /*29c0*/  SHF.L.U32 R5, R9, 0x1f, RZ ;  /* 0x0000001f09057819 */ /* 0x002fc800000006ff */
[----:B------:R-:W1:Y:S02]  /*29d0*/  SYNCS.PHASECHK.TRANS64.TRYWAIT P1, [R0+URZ+0x50], R5 ;  /* 0x00005005000075a7 */ /* 0x000e6400080211ff */
[----:B-1----:R-:W-:Y:S05]  /*29e0*/  @!P1 BRA `(.L_x_49) ;  /* 0x0000004400f49947 */ /* 0x002fea0003800000 */
.L_x_123:
[----:B------:R-:W-:Y:S01]  /*29f0*/  LEA R4, R11, UR37, 0x4 ;  /* 0x000000250b047c11 */ /* 0x000fe2000f8e20ff */
[----:B-1----:R-:W-:Y:S01]  /*2a00*/  VIADD R0, R0, 0x60 ;  /* 0x0000006000007836 */ /* 0x002fe20000000000 */
[----:B------:R-:W-:Y:S01]  /*2a10*/  SEL R3, R3, RZ, P0 ;  /* 0x000000ff03037207 */ /* 0x000fe20000000000 */
[----:B------:R-:W-:-:S03]  /*2a20*/  VIADD R11, R11, 0x1 ;  /* 0x000000010b0b7836 */ /* 0x000fc60000000000 */
[----:B------:R-:W1:Y:S01]  /*2a30*/  LDS.128 R4, [R4+0xe0] ;  /* 0x0000e00004047984 */ /* 0x000e620000000c00 */
[----:B------:R-:W-:Y:S02]  /*2a40*/  PRMT R0, RZ, 0x654, R0 ;  /* 0x00000654ff007816 */ /* 0x000fe40000000000 */
[C---:B------:R-:W-:Y:S01]  /*2a50*/  ISETP.NE.AND P1, PT, R11.reuse, 0x2, PT ;  /* 0x000000020b00780c */ /* 0x040fe20003f25270 */
[----:B------:R-:W-:Y:S01]  /*2a60*/  @!PT LDS RZ, [RZ] ;  /* 0x00000000fffff984 */ /* 0x000fe20000000800 */
[----:B------:R-:W-:Y:S01]  /*2a70*/  @!PT LDS RZ, [RZ] ;  /* 0x00000000fffff984 */ /* 0x000fe20000000800 */
[----:B------:R-:W-:Y:S01]  /*2a80*/  @!PT LDS RZ, [RZ] ;  /* 0x00000000fffff984 */ /* 0x000fe20000000800 */
[----:B------:R-:W-:Y:S01]  /*2a90*/  @!PT LDS RZ, [RZ] ;  /* 0x00000000fffff984 */ /* 0x000fe20000000800 */
[----:B------:R2:W-:Y:S06]  /*2aa0*/  MEMBAR.ALL.CTA ;  /* 0x0000000000007992 */ /* 0x0005ec0000008000 */
[----:B--2---:R-:W2:Y:S01]  /*2ab0*/  FENCE.VIEW.ASYNC.S ;  /* 0x00000000000073c6 */ /* 0x004ea20000000000 */
[----:B------:R-:W-:Y:S01]  /*2ac0*/  SEL R11, R11, RZ, P1 ;  /* 0x000000ff0b0b7207 */ /* 0x000fe20000800000 */
[----:B--2---:R2:W-:Y:S01]  /*2ad0*/  SYNCS.ARRIVE.TRANS64.RED.A1T0 RZ, [R0+URZ], RZ ;  /* 0x000000ff00ff79a7 */ /* 0x0045e200081004ff */
[----:B-1----:R-:W-:-:S02]  /*2ae0*/  LOP3.LUT P3, RZ, R6, 0x1, RZ, 0xc0, !PT ;  /* 0x0000000106ff7812 */ /* 0x002fc4000786c0ff */
[----:B------:R-:W-:-:S04]  /*2af0*/  SEL R5, RZ, 0x1, P0 ;  /* 0x00000001ff057807 */ /* 0x000fc80000000000 */
[----:B------:R-:W-:Y:S02]  /*2b00*/  LOP3.LUT R8, R8, R5, RZ, 0x3c, !PT ;  /* 0x0000000508087212 */ /* 0x000fe400078e3cff */
[----:B--2---:R-:W-:-:S04]  /*2b10*/  SEL R0, RZ, 0x1, P1 ;  /* 0x00000001ff007807 */ /* 0x004fc80000800000 */
[----:B------:R-:W-:Y:S01]  /*2b20*/  LOP3.LUT R9, R9, R0, RZ, 0x3c, !PT ;  /* 0x0000000009097212 */ /* 0x000fe200078e3cff */
[----:B------:R-:W-:Y:S06]  /*2b30*/  @P3 BRA `(.L_x_50) ;  /* 0xfffffffc002c3947 */ /* 0x000fec000383ffff */
[----:B------:R-:W-:Y:S01]  /*2b40*/  ULEA UR5, UR6, UR37, 0x3 ;  /* 0x0000002506057291 */ /* 0x000fe2000f8e18ff */
[----:B------:R-:W-:-:S08]  /*2b50*/  SHF.L.U32 R3, R12, 0x1f, RZ ;  /* 0x0000001f0c037819 */ /* 0x000fd000000006ff */
[----:B------:R-:W1:Y:S02]  /*2b60*/  SYNCS.PHASECHK.TRANS64 P0, [UR5+0x60], R3 ;  /* 0x00006003ff0075a7 */ /* 0x000e640008001005 */
[----:B-1----:R-:W-:Y:S05]  /*2b70*/  @P0 BRA `(.L_x_51) ;  /* 0x0000000000080947 */ /* 0x002fea0003800000 */
[----:B------:R-:W1:Y:S02]  /*2b80*/  SYNCS.PHASECHK.TRANS64.TRYWAIT P0, [UR5+0x60], R3 ;  /* 0x00006003ff0075a7 */ /* 0x000e640008001105 */
[----:B-1----:R-:W-:Y:S05]  /*2b90*/  @!P0 BRA `(.L_x_52) ;  /* 0x00000044009c8947 */ /* 0x002fea0003800000 */
.L_x_51:
[----:B------:R-:W-:-:S04]  /*2ba0*/  UIADD3 UR4, UPT, UPT, UR6, 0x1, URZ ;  /* 0x0000000106047890 */ /* 0x000fc8000fffe0ff */
[----:B------:R-:W-:-:S04]  /*2bb0*/  UISETP.NE.AND UP0, UPT, UR4, 0x2, UPT ;  /* 0x000000020400788c */ /* 0x000fc8000bf05270 */
[----:B------:R-:W-:Y:S02]  /*2bc0*/  USEL UR7, URZ, 0x1, UP0 ;  /* 0x00000001ff077887 */ /* 0x000fe40008000000 */
[----:B------:R-:W-:-:S04]  /*2bd0*/  USEL UR4, UR4, URZ, UP0 ;  /* 0x000000ff04047287 */ /* 0x000fc80008000000 */
[----:B------:R-:W-:Y:S01]  /*2be0*/  ULEA UR4, UR4, UR37, 0x3 ;  /* 0x0000002504047291 */ /* 0x000fe2000f8e18ff */
[----:B-1----:R-:W-:-:S04]  /*2bf0*/  LOP3.LUT R3, R12, UR7, RZ, 0x3c, !PT ;  /* 0x000000070c037c12 */ /* 0x002fc8000f8e3cff */
[----:B------:R-:W-:-:S04]  /*2c00*/  SHF.L.U32 R0, R3, 0x1f, RZ ;  /* 0x0000001f03007819 */ /* 0x000fc800000006ff */
[----:B------:R-:W1:Y:S02]  /*2c10*/  SYNCS.PHASECHK.TRANS64 P0, [UR4+0x60], R0 ;  /* 0x00006000ff0075a7 */ /* 0x000e640008001004 */
[----:B-1----:R-:W-:Y:S05]  /*2c20*/  @P0 EXIT ;  /* 0x000000000000094d */ /* 0x002fea0003800000 */
[----:B------:R-:W-:Y:S02]  /*2c30*/  SHF.L.U32 R3, R3, 0x1f, RZ ;  /* 0x0000001f03037819 */ /* 0x000fe400000006ff */
[----:B------:R-:W-:-:S07]  /*2c40*/  MOV R0, UR4 ;  /* 0x0000000400007c02 */ /* 0x000fce0008000f00 */
.L_x_53:
[----:B-1----:R1:W2:Y:S02]  /*2c50*/  SYNCS.PHASECHK.TRANS64.TRYWAIT P0, [R0+URZ+0x60], R3 ;  /* 0x00006003000075a7 */ /* 0x0022a400080011ff */
[----:B--2---:R-:W-:Y:S05]  /*2c60*/  @!P0 NANOSLEEP.SYNCS 0x989680 ;  /* 0x009896800000895d */ /* 0x004fea0003900000 */
[----:B------:R-:W2:Y:S02]  /*2c70*/  @!P0 SYNCS.PHASECHK.TRANS64 P0, [R0+URZ+0x60], R3 ;  /* 0x00006003000085a7 */ /* 0x000ea400080010ff */
[----:B--2---:R-:W-:Y:S05]  /*2c80*/  @P0 EXIT ;  /* 0x000000000000094d */ /* 0x004fea0003800000 */
[----:B------:R-:W-:Y:S05]  /*2c90*/  BRA `(.L_x_53) ;  /* 0xfffffffc00ec7947 */ /* 0x000fea000383ffff */
.L_x_46:
[----:B------:R-:W-:Y:S05]  /*2ca0*/  BRA.U UP4, `(.L_x_54) ;  /* 0x0000001104847547 */ /* 0x000fea000b800000 */
[----:B------:R-:W-:Y:S01]  /*2cb0*/  UMOV UR6, 0x40 ;  /* 0x0000004000067882 */ /* 0x000fe20000000000 */
[----:B------:R-:W-:Y:S01]  /*2cc0*/  NOP ;  /* 0x0000000000007918 */ /* 0x000fe20000000000 */
[----:B------:R-:W-:Y:S01]  /*2cd0*/  ULEA UR6, UR37, UR6, 0x18 ;  /* 0x0000000625067291 */ /* 0x000fe2000f8ec0ff */
[----:B------:R-:W-:Y:S02]  /*2ce0*/  UMOV UR7, 0x400 ;  /* 0x0000040000077882 */ /* 0x000fe40000000000 */
[----:B------:R-:W-:-:S06]  /*2cf0*/  ULEA UR37, UR37, UR7, 0x18 ;  /* 0x0000000725257291 */ /* 0x000fcc000f8ec0ff */
[----:B------:R-:W1:Y:S02]  /*2d00*/  LDS.U8 R2, [UR6+0x1c] ;  /* 0x00001c06ff027984 */ /* 0x000e640008000000 */
[----:B-1----:R-:W-:-:S13]  /*2d10*/  ISETP.NE.AND P0, PT, R2, RZ, PT ;  /* 0x000000ff0200720c */ /* 0x002fda0003f05270 */
[----:B------:R-:W-:Y:S05]  /*2d20*/  @P0 BRA `(.L_x_55) ;  /* 0x0000000400080947 */ /* 0x000fea0003800000 */
[----:B------:R-:W-:Y:S02]  /*2d30*/  UISETP.NE.U32.AND UP0, UPT, UR5, 0x1, UPT ;  /* 0x000000010500788c */ /* 0x000fe4000bf05070 */
[----:B------:R-:W-:-:S07]  /*2d40*/  UIADD3 UR8, UPT, UPT, UR6, 0x8, URZ ;  /* 0x0000000806087890 */ /* 0x000fce000fffe0ff */
[----:B------:R-:W-:Y:S05]  /*2d50*/  BRA.U !UP0, `(.L_x_56) ;  /* 0x00000001089c7547 */ /* 0x000fea000b800000 */
[----:B------:R-:W-:Y:S01]  /*2d60*/  ELECT P0, URZ, PT ;  /* 0x0000000000ff782f */ /* 0x000fe20003800000 */
[----:B------:R-:W-:-:S12]  /*2d70*/  BSSY B0, `(.L_x_56) ;  /* 0x0000025000007945 */ /* 0x000fd80003800000 */
[----:B------:R-:W-:Y:S05]  /*2d80*/  @!P0 BRA `(.L_x_57) ;  /* 0x00000000008c8947 */ /* 0x000fea0003800000 */
[----:B------:R-:W-:-:S05]  /*2d90*/  UMOV UR7, 0x10 ;  /* 0x0000001000077882 */ /* 0x000fca0000000000 */
[----:B------:R-:W-:Y:S04]  /*2da0*/  DEPBAR.LE SB1, 0x36 ;  /* 0x00009d800000791a */ /* 0x000fe80000000000 */
[----:B------:R-:W1:Y:S02]  /*2db0*/  UTCATOMSWS.2CTA.FIND_AND_SET.ALIGN UP1, UR7, UR7 ;  /* 0x00000007000775e3 */ /* 0x000e640008220800 */
[----:B-1----:R-:W-:Y:S01]  /*2dc0*/  MOV R11, UR7 ;  /* 0x00000007000b7c02 */ /* 0x002fe20008000f00 */
[----:B------:R-:W-:Y:S06]  /*2dd0*/  BRA.U UP1, `(.L_x_58) ;  /* 0x0000000101187547 */ /* 0x000fec000b800000 */
.L_x_59:
[----:B------:R-:W-:Y:S05]  /*2de0*/  NANOSLEEP 0x64 ;  /* 0x000000640000795d */ /* 0x000fea0003800000 */
[----:B------:R-:W-:-:S05]  /*2df0*/  UMOV UR7, 0x10 ;  /* 0x0000001000077882 */ /* 0x000fca0000000000 */
[----:B------:R-:W-:Y:S04]  /*2e00*/  DEPBAR.LE SB1, 0x36 ;  /* 0x00009d800000791a */ /* 0x000fe80000000000 */
[----:B------:R-:W1:Y:S02]  /*2e10*/  UTCATOMSWS.2CTA.FIND_AND_SET.ALIGN UP1, UR7, UR7 ;  /* 0x00000007000775e3 */ /* 0x000e640008220800 */
[----:B-1----:R-:W-:Y:S01]  /*2e20*/  MOV R11, UR7 ;  /* 0x00000007000b7c02 */ /* 0x002fe20008000f00 */
[----:B------:R-:W-:Y:S05]  /*2e30*/  BRA.U !UP1, `(.L_x_59) ;  /* 0xfffffffd09e87547 */ /* 0x000fea000b83ffff */
.L_x_58:
[----:B------:R-:W1:Y:S01]  /*2e40*/  LDS R5, [UR6+0x10] ;  /* 0x00001006ff057984 */ /* 0x000e620008000800 */
[----:B------:R-:W-:Y:S01]  /*2e50*/  IMAD.U32 R3, RZ, RZ, UR37 ;  /* 0x00000025ff037e24 */ /* 0x000fe2000f8e00ff */
[----:B------:R-:W-:-:S03]  /*2e60*/  MOV R2, UR4 ;  /* 0x0000000400027c02 */ /* 0x000fc60008000f00 */
[----:B------:R-:W-:Y:S01]  /*2e70*/  VIADD R3, R3, 0x100 ;  /* 0x0000010003037836 */ /* 0x000fe20000000000 */
[----:B-1----:R-:W-:-:S04]  /*2e80*/  SHF.L.U32 R5, R5, 0x1f, RZ ;  /* 0x0000001f05057819 */ /* 0x002fc800000006ff */
[----:B------:R-:W1:Y:S02]  /*2e90*/  SYNCS.PHASECHK.TRANS64.TRYWAIT P0, [UR6+0x8], R5 ;  /* 0x00000805ff0075a7 */ /* 0x000e640008001106 */
[----:B-1----:R-:W-:Y:S05]  /*2ea0*/  @P0 BRA `(.L_x_60) ;  /* 0x0000000000080947 */ /* 0x002fea0003800000 */
[----:B------:R-:W1:Y:S02]  /*2eb0*/  SYNCS.PHASECHK.TRANS64.TRYWAIT P0, [UR6+0x8], R5 ;  /* 0x00000805ff0075a7 */ /* 0x000e640008001106 */
[----:B-1----:R-:W-:Y:S05]  /*2ec0*/  @!P0 BRA `(.L_x_61) ;  /* 0x0000004000e88947 */ /* 0x002fea0003800000 */
.L_x_60:
[----:B-1----:R-:W-:Y:S01]  /*2ed0*/  HFMA2 R4, -RZ, RZ, 0, 5.9604644775390625e-08 ;  /* 0x00000001ff047431 */ /* 0x002fe200000001ff */
[----:B------:R-:W-:Y:S01]  /*2ee0*/  UPRMT UR7, UR4, 0x654, UR8 ;  /* 0x0000065404077896 */ /* 0x000fe20008000008 */
[----:B------:R-:W-:Y:S01]  /*2ef0*/  IMAD.MOV.U32 R6, RZ, RZ, 0xffff ;  /* 0x0000ffffff067424 */ /* 0x000fe200078e00ff */
[----:B------:R-:W-:Y:S01]  /*2f00*/  PRMT R2, R2, 0x654, R3 ;  /* 0x0000065402027816 */ /* 0x000fe20000000003 */
[----:B------:R-:W-:Y:S02]  /*2f10*/  IMAD.MOV.U32 R5, RZ, RZ, 0x4 ;  /* 0x00000004ff057424 */ /* 0x000fe400078e00ff */
[----:B------:R-:W-:Y:S01]  /*2f20*/  IMAD.SHL.U32 R9, R11, 0x20, RZ ;  /* 0x000000200b097824 */ /* 0x000fe200078e00ff */
[----:B------:R-:W-:Y:S02]  /*2f30*/  MOV R3, UR7 ;  /* 0x0000000700037c02 */ /* 0x000fe40008000f00 */
[-C--:B------:R-:W-:Y:S01]  /*2f40*/  SHF.L.U32 R7, R6, R11.reuse, RZ ;  /* 0x0000000b06077219 */ /* 0x080fe200000006ff */
[----:B------:R1:W-:Y:S01]  /*2f50*/  SYNCS.ARRIVE.TRANS64.RED RZ, [UR7], R5 ;  /* 0x00000005ffff79a7 */ /* 0x0003e20008000407 */
[----:B------:R-:W-:Y:S01]  /*2f60*/  SHF.L.U32 R6, R4, R11, RZ ;  /* 0x0000000b04067219 */ /* 0x000fe200000006ff */
[----:B------:R1:W-:Y:S04]  /*2f70*/  STS [UR37+0x100], R9 ;  /* 0x00010009ff007988 */ /* 0x0003e80008000825 */
[----:B------:R1:W-:Y:S04]  /*2f80*/  STAS [R2.64], R11 ;  /* 0x0000000b02007dbd */ /* 0x0003e8000c0008ff */
[----:B------:R1:W-:Y:S04]  /*2f90*/  ATOMS.OR RZ, [UR6+0x14], R7 ;  /* 0x00001407ffff798c */ /* 0x0003e8000b000006 */
[----:B------:R1:W-:Y:S04]  /*2fa0*/  ATOMS.OR RZ, [UR6+0x18], R6 ;  /* 0x00001806ffff798c */ /* 0x0003e8000b000006 */
[----:B------:R1:W-:Y:S02]  /*2fb0*/  ATOMS.XOR RZ, [UR6+0x10], R4 ;  /* 0x00001004ffff798c */ /* 0x0003e4000b800006 */
.L_x_57:
[----:B------:R-:W-:Y:S05]  /*2fc0*/  BSYNC B0 ;  /* 0x0000000000007941 */ /* 0x000fea0003800000 */
.L_x_56:
[----:B------:R-:W-:Y:S05]  /*2fd0*/  BRA.U UP0, `(.L_x_62) ;  /* 0x00000001006c7547 */ /* 0x000fea000b800000 */
[----:B------:R-:W-:-:S03]  /*2fe0*/  UMOV UR7, 0xffffffff ;  /* 0xffffffff00077882 */ /* 0x000fc60000000000 */
[----:B------:R-:W-:Y:S05]  /*2ff0*/  BRA.DIV UR7, `(.L_x_63) ;  /* 0x0000004207b47947 */ /* 0x000fea000b800000 */
[----:B------:R-:W-:-:S13]  /*3000*/  ELECT P6, URZ, PT ;  /* 0x0000000000ff782f */ /* 0x000fda00038c0000 */
.L_x_127:
[----:B------:R-:W-:Y:S05]  /*3010*/  @!P6 BRA `(.L_x_62) ;  /* 0x00000000005ce947 */ /* 0x000fea0003800000 */
[----:B-1----:R-:W1:Y:S02]  /*3020*/  LDS R3, [UR6+0x10] ;  /* 0x00001006ff037984 */ /* 0x002e640008000800 */
[----:B-1----:R-:W-:-:S04]  /*3030*/  SHF.L.U32 R3, R3, 0x1f, RZ ;  /* 0x0000001f03037819 */ /* 0x002fc800000006ff */
[----:B------:R-:W1:Y:S02]  /*3040*/  SYNCS.PHASECHK.TRANS64.TRYWAIT P0, [UR6+0x8], R3 ;  /* 0x00000803ff0075a7 */ /* 0x000e640008001106 */
[----:B-1----:R-:W-:Y:S05]  /*3050*/  @P0 BRA `(.L_x_64) ;  /* 0x0000000000080947 */ /* 0x002fea0003800000 */
[----:B------:R-:W1:Y:S02]  /*3060*/  SYNCS.PHASECHK.TRANS64.TRYWAIT P0, [UR6+0x8], R3 ;  /* 0x00000803ff0075a7 */ /* 0x000e640008001106 */
[----:B-1----:R-:W-:Y:S05]  /*3070*/  @!P0 BRA `(.L_x_65) ;  /* 0x0000004000b48947 */ /* 0x002fea0003800000 */
.L_x_64:
[----:B------:R-:W2:Y:S01]  /*3080*/  LDS R5, [UR37+0x100] ;  /* 0x00010025ff057984 */ /* 0x000ea20008000800 */
[----:B-1----:R-:W-:Y:S02]  /*3090*/  HFMA2 R2, -RZ, RZ, 0, 5.9604644775390625e-08 ;  /* 0x00000001ff027431 */ /* 0x002fe400000001ff */
[----:B------:R-:W-:Y:S01]  /*30a0*/  IMAD.MOV.U32 R3, RZ, RZ, 0xffff ;  /* 0x0000ffffff037424 */ /* 0x000fe200078e00ff */
[----:B------:R-:W-:Y:S01]  /*30b0*/  UPRMT UR7, UR4, 0x654, UR8 ;  /* 0x0000065404077896 */ /* 0x000fe20008000008 */
[----:B--2---:R-:W-:-:S03]  /*30c0*/  IMAD.SHL.U32 R4, R5, 0x20, RZ ;  /* 0x0000002005047824 */ /* 0x004fc600078e00ff */
[-C--:B------:R-:W-:Y:S02]  /*30d0*/  SHF.L.U32 R3, R3, R5.reuse, RZ ;  /* 0x0000000503037219 */ /* 0x080fe400000006ff */
[----:B------:R-:W-:Y:S01]  /*30e0*/  SHF.L.U32 R5, R2, R5, RZ ;  /* 0x0000000502057219 */ /* 0x000fe200000006ff */
[----:B------:R2:W-:Y:S04]  /*30f0*/  STS [UR37+0x100], R4 ;  /* 0x00010004ff007988 */ /* 0x0005e80008000825 */
[----:B------:R2:W-:Y:S04]  /*3100*/  ATOMS.OR RZ, [UR6+0x14], R3 ;  /* 0x00001403ffff798c */ /* 0x0005e8000b000006 */
[----:B------:R2:W-:Y:S01]  /*3110*/  ATOMS.OR RZ, [UR6+0x18], R5 ;  /* 0x00001805ffff798c */ /* 0x0005e2000b000006 */
[----:B------:R-:W-:Y:S03]  /*3120*/  SYNCS.ARRIVE.TRANS64.RED.A1T0 RZ, [UR7], RZ ;  /* 0x000000ffffff79a7 */ /* 0x000fe60008100407 */
[----:B------:R2:W-:Y:S01]  /*3130*/  ATOMS.XOR RZ, [UR6+0x10], R2 ;  /* 0x00001002ffff798c */ /* 0x0005e2000b800006 */
[----:B------:R-:W-:Y:S05]  /*3140*/  BRA `(.L_x_62) ;  /* 0x0000000000107947 */ /* 0x000fea0003800000 */
.L_x_55:
[----:B------:R-:W-:-:S05]  /*3150*/  MOV R2, 0xffffffff ;  /* 0xffffffff00027802 */ /* 0x000fca0000000f00 */
[----:B------:R1:W-:Y:S02]  /*3160*/  STS [UR37+0x100], R2 ;  /* 0x00010002ff007988 */ /* 0x0003e40008000825 */
[----:B-1----:R-:W-:Y:S02]  /*3170*/  MOV R2, 0x3190 ;  /* 0x0000319000027802 */ /* 0x002fe40000000f00 */
[----:B-----5:R-:W-:Y:S05]  /*3180*/  CALL.REL.NOINC `($__internal_1_$__cuda_sm10x_tcgen05_guardrail_trap_phase_invalid_during_alloc) ;  /* 0x0000004400bc7944 */ /* 0x020fea0003c00000 */
.L_x_62:
[----:B------:R-:W-:Y:S05]  /*3190*/  WARPSYNC.ALL ;  /* 0x0000000000007948 */ /* 0x000fea0003800000 */
[----:B------:R-:W3:Y:S01]  /*31a0*/  S2UR UR8, SR_CgaCtaId ;  /* 0x00000000000879c3 */ /* 0x000ee20000008800 */
[----:B------:R-:W-:Y:S01]  /*31b0*/  UMOV UR6, 0x400 ;  /* 0x0000040000067882 */ /* 0x000fe20000000000 */
[----:B------:R-:W-:-:S06]  /*31c0*/  NOP ;  /* 0x0000000000007918 */ /* 0x000fcc0000000000 */
[----:B------:R-:W-:Y:S06]  /*31d0*/  BAR.ARV 0x6, 0xa0 ;  /* 0x0182800000007b1d */ /* 0x000fec0000002000 */
[----:B------:R-:W-:Y:S01]  /*31e0*/  LOP3.LUT R0, R0, 0xffff, RZ, 0xc0, !PT ;  /* 0x0000ffff00007812 */ /* 0x000fe200078ec0ff */
[----:B-1----:R-:W-:Y:S01]  /*31f0*/  IMAD.MOV.U32 R9, RZ, RZ, 0x1 ;  /* 0x00000001ff097424 */ /* 0x002fe200078e00ff */
[----:B------:R-:W-:Y:S01]  /*3200*/  LOP3.LUT R8, R8, 0xffff, RZ, 0xc0, !PT ;  /* 0x0000ffff08087812 */ /* 0x000fe200078ec0ff */
[----:B------:R-:W-:Y:S01]  /*3210*/  UMOV UR22, URZ ;  /* 0x000000ff00167c82 */ /* 0x000fe20008000000 */
[----:B------:R-:W-:Y:S01]  /*3220*/  R2UR UR12, R0 ;  /* 0x00000000000c72ca */ /* 0x000fe200000e0000 */
[----:B------:R-:W-:Y:S01]  /*3230*/  UMOV UR21, URZ ;  /* 0x000000ff00157c82 */ /* 0x000fe20008000000 */
[----:B------:R-:W-:Y:S01]  /*3240*/  R2UR UR13, R8 ;  /* 0x00000000080d72ca */ /* 0x000fe200000e0000 */
[----:B------:R-:W-:Y:S01]  /*3250*/  IMAD.MOV.U32 R8, RZ, RZ, RZ ;  /* 0x000000ffff087224 */ /* 0x000fe200078e00ff */
[----:B------:R-:W-:-:S02]  /*3260*/  UISETP.NE.AND UP2, UPT, UR5, URZ, UPT ;  /* 0x000000ff0500728c */ /* 0x000fc4000bf45270 */
[----:B---3--:R-:W-:Y:S01]  /*3270*/  ULEA UR8, UR8, UR6, 0x18 ;  /* 0x0000000608087291 */ /* 0x008fe2000f8ec0ff */
[----:B------:R-:W1:Y:S03]  /*3280*/  LDCU UR6, c[0x0][0x38c] ;  /* 0x00007180ff0677ac */ /* 0x000e660008000800 */
[----:B------:R-:W-:Y:S02]  /*3290*/  UIADD3 UR14, UPT, UPT, UR8, 0x4400, URZ ;  /* 0x00004400080e7890 */ /* 0x000fe4000fffe0ff */
[----:B------:R-:W-:-:S03]  /*32a0*/  UIADD3 UR15, UPT, UPT, UR8, 0x7400, URZ ;  /* 0x00007400080f7890 */ /* 0x000fc6000fffe0ff */
[----:B--2---:R-:W2:Y:S01]  /*32b0*/  LDS R2, [UR8+0x100] ;  /* 0x00010008ff027984 */ /* 0x004ea20008000800 */
[----:B------:R-:W-:Y:S02]  /*32c0*/  USHF.R.U32.HI UR14, URZ, 0x4, UR14 ;  /* 0x00000004ff0e7899 */ /* 0x000fe4000801160e */
[----:B------:R-:W-:Y:S02]  /*32d0*/  USHF.R.U32.HI UR15, URZ, 0x4, UR15 ;  /* 0x00000004ff0f7899 */ /* 0x000fe4000801160f */
[----:B------:R-:W-:Y:S02]  /*32e0*/  ULOP3.LUT UR14, UR14, 0x3fff, URZ, 0xc0, !UPT ;  /* 0x00003fff0e0e7892 */ /* 0x000fe4000f8ec0ff */
[----:B------:R-:W-:Y:S02]  /*32f0*/  ULOP3.LUT UR15, UR15, 0x3fff, URZ, 0xc0, !UPT ;  /* 0x00003fff0f0f7892 */ /* 0x000fe4000f8ec0ff */
[----:B------:R-:W-:Y:S02]  /*3300*/  ULOP3.LUT UR14, UR14, 0x10000, URZ, 0xfc, !UPT ;  /* 0x000100000e0e7892 */ /* 0x000fe4000f8efcff */
[----:B-1----:R-:W-:-:S02]  /*3310*/  UIADD3 UR6, UPT, UPT, UR6, 0x1f, URZ ;  /* 0x0000001f06067890 */ /* 0x002fc4000fffe0ff */
[----:B------:R-:W-:Y:S02]  /*3320*/  ULOP3.LUT UR15, UR15, 0x10000, URZ, 0xfc, !UPT ;  /* 0x000100000f0f7892 */ /* 0x000fe4000f8efcff */
[----:B------:R-:W-:Y:S01]  /*3330*/  USHF.R.S32.HI UR7, URZ, 0x1f, UR6 ;  /* 0x0000001fff077899 */ /* 0x000fe20008011406 */
[----:B------:R-:W-:Y:S01]  /*3340*/  UMOV UR20, URZ ;  /* 0x000000ff00147c82 */ /* 0x000fe20008000000 */
[----:B------:R-:W-:Y:S02]  /*3350*/  UMOV UR26, 0x0 ;  /* 0x00000000001a7882 */ /* 0x000fe40000000000 */
[----:B------:R-:W-:Y:S01]  /*3360*/  ULEA.HI UR7, UR7, UR6, URZ, 0x5 ;  /* 0x0000000607077291 */ /* 0x000fe2000f8f28ff */
[----:B------:R-:W-:-:S03]  /*3370*/  UMOV UR27, 0x10100010 ;  /* 0x10100010001b7882 */ /* 0x000fc60000000000 */
[----:B------:R-:W-:-:S04]  /*3380*/  USHF.R.S32.HI UR7, URZ, 0x5, UR7 ;  /* 0x00000005ff077899 */ /* 0x000fc80008011407 */
[----:B------:R-:W-:-:S04]  /*3390*/  UISETP.LT.AND UP0, UPT, UR7, 0x1, UPT ;  /* 0x000000010700788c */ /* 0x000fc8000bf01270 */
[----:B------:R-:W-:Y:S01]  /*33a0*/  USEL UR23, UR7, 0x1, !UP0 ;  /* 0x0000000107177887 */ /* 0x000fe2000c000000 */
[----:B--2---:R-:W-:Y:S02]  /*33b0*/  R2UR UR24, R2 ;  /* 0x00000000021872ca */ /* 0x004fe400000e0000 */
[----:B------:R-:W-:-:S13]  /*33c0*/  CS2R R2, SRZ ;  /* 0x0000000000027805 */ /* 0x000fda000001ff00 */
.L_x_73:
[C---:B------:R-:W-:Y:S02]  /*33d0*/  LEA R0, R8.reuse, UR8, 0x3 ;  /* 0x0000000808007c11 */ /* 0x040fe4000f8e18ff */
[----:B------:R-:W-:Y:S02]  /*33e0*/  SHF.L.U32 R5, R3, 0x1f, RZ ;  /* 0x0000001f03057819 */ /* 0x000fe400000006ff */
[----:B------:R-:W-:Y:S02]  /*33f0*/  LEA R4, R8, UR8, 0x4 ;  /* 0x0000000808047c11 */ /* 0x000fe4000f8e20ff */
[----:B------:R-:W1:Y:S02]  /*3400*/  SYNCS.PHASECHK.TRANS64.TRYWAIT P0, [R0+URZ+0x50], R5 ;  /* 0x00005005000075a7 */ /* 0x000e6400080011ff */
[----:B-1-34-:R-:W-:Y:S05]  /*3410*/  @!P0 BRA `(.L_x_66) ;  /* 0x0000003c00e48947 */ /* 0x01afea0003800000 */
.L_x_128:
[----:B-1----:R-:W1:Y:S01]  /*3420*/  LDS.128 R4, [R4+0xe0] ;  /* 0x0000e00004047984 */ /* 0x002e620000000c00 */
[----:B------:R-:W-:Y:S02]  /*3430*/  VIADD R0, R0, 0x60 ;  /* 0x0000006000007836 */ /* 0x000fe40000000000 */
[----:B------:R-:W-:Y:S01]  /*3440*/  VIADD R8, R8, 0x1 ;  /* 0x0000000108087836 */ /* 0x000fe20000000000 */
[----:B------:R-:W-:Y:S01]  /*3450*/  @!PT LDS RZ, [RZ] ;  /* 0x00000000fffff984 */ /* 0x000fe20000000800 */
[----:B------:R-:W-:Y:S01]  /*3460*/  @!PT LDS RZ, [RZ] ;  /* 0x00000000fffff984 */ /* 0x000fe20000000800 */
[----:B------:R-:W-:Y:S01]  /*3470*/  @!PT LDS RZ, [RZ] ;  /* 0x00000000fffff984 */ /* 0x000fe20000000800 */
[----:B------:R-:W-:Y:S01]  /*3480*/  @!PT LDS RZ, [RZ] ;  /* 0x00000000fffff984 */ /* 0x000fe20000000800 */
[----:B------:R2:W-:Y:S06]  /*3490*/  MEMBAR.ALL.CTA ;  /* 0x0000000000007992 */ /* 0x0005ec0000008000 */
[----:B--2---:R-:W2:Y:S01]  /*34a0*/  FENCE.VIEW.ASYNC.S ;  /* 0x00000000000073c6 */ /* 0x004ea20000000000 */
[----:B------:R-:W-:-:S04]  /*34b0*/  PRMT R0, RZ, 0x654, R0 ;  /* 0x00000654ff007816 */ /* 0x000fc80000000000 */
[----:B--2---:R2:W-:Y:S01]  /*34c0*/  SYNCS.ARRIVE.TRANS64.RED.A1T0 RZ, [R0+URZ], RZ ;  /* 0x000000ff00ff79a7 */ /* 0x0045e200081004ff */
[----:B-1----:R-:W-:Y:S01]  /*34d0*/  LOP3.LUT P1, RZ, R6, 0x1, RZ, 0xc0, !PT ;  /* 0x0000000106ff7812 */ /* 0x002fe2000782c0ff */
[----:B--2---:R-:W-:-:S12]  /*34e0*/  BRA.U UP2, `(.L_x_67) ;  /* 0x0000000102cc7547 */ /* 0x004fd8000b800000 */
[----:B------:R-:W1:Y:S01]  /*34f0*/  LDCU UR6, c[0x0][0x38c] ;  /* 0x00007180ff0677ac */ /* 0x000e620008000800 */
[----:B------:R-:W-:Y:S02]  /*3500*/  PLOP3.LUT P2, PT, PT, PT, PT, 0x80, 0x8 ;  /* 0x000000000008781c */ /* 0x000fe40003f4f070 */
[----:B------:R-:W-:Y:S01]  /*3510*/  SHF.L.U32 R5, R9, 0x1f, RZ ;  /* 0x0000001f09057819 */ /* 0x000fe200000006ff */
[----:B------:R-:W-:Y:S02]  /*3520*/  ULEA UR11, UR22, UR8, 0x3 ;  /* 0x00000008160b7291 */ /* 0x000fe4000f8e18ff */
[----:B-1----:R-:W-:-:S06]  /*3530*/  UISETP.GE.AND UP0, UPT, UR6, 0x1, UPT ;  /* 0x000000010600788c */ /* 0x002fcc000bf06270 */
[----:B------:R-:W-:-:S05]  /*3540*/  PLOP3.LUT P0, PT, PT, PT, UP0, 0x80, 0x8 ;  /* 0x000000000008781c */ /* 0x000fca0003f0f008 */
[----:B------:R-:W-:-:S08]  /*3550*/  @UP0 ULEA UR6, UR21, UR8, 0x3 ;  /* 0x0000000815060291 */ /* 0x000fd0000f8e18ff */
[----:B------:R-:W-:-:S04]  /*3560*/  @P0 SHF.L.U32 R0, R2, 0x1f, RZ ;  /* 0x0000001f02000819 */ /* 0x000fc800000006ff */
[----:B------:R1:W2:Y:S01]  /*3570*/  @P0 SYNCS.PHASECHK.TRANS64.TRYWAIT P2, [UR6], R0 ;  /* 0x00000000ff0005a7 */ /* 0x0002a20008041106 */
[----:B------:R-:W3:Y:S02]  /*3580*/  SYNCS.PHASECHK.TRANS64.TRYWAIT P0, [UR11+0x90], R5 ;  /* 0x00009005ff0075a7 */ /* 0x000ee4000800110b */
[----:B-123--:R-:W-:Y:S05]  /*3590*/  @!P0 BRA `(.L_x_68) ;  /* 0x0000003c00988947 */ /* 0x00efea0003800000 */
.L_x_130:
[----:B------:R-:W-:Y:S01]  /*35a0*/  UMOV UR19, UR20 ;  /* 0x0000001400137c82 */ /* 0x000fe20008000000 */
[----:B------:R-:W-:Y:S05]  /*35b0*/  BRA.U !UP0, `(.L_x_69) ;  /* 0x0000000108887547 */ /* 0x000fea000b800000 */
[----:B------:R-:W-:Y:S02]  /*35c0*/  UIADD3 UR19, UPT, UPT, UR23, UR20, URZ ;  /* 0x0000001417137290 */ /* 0x000fe4000fffe0ff */
[----:B------:R-:W-:Y:S02]  /*35d0*/  ULEA UR10, UR22, UR24, 0x6 ;  /* 0x00000018160a7291 */ /* 0x000fe4000f8e30ff */
[----:B------:R-:W-:Y:S01]  /*35e0*/  UPLOP3.LUT UP3, UPT, UPT, UPT, UPT, 0x40, 0x4 ;  /* 0x000000000004789c */ /* 0x000fe20003f6e870 */
[----:B------:R-:W-:Y:S01]  /*35f0*/  UMOV UR18, UR7 ;  /* 0x0000000700127c82 */ /* 0x000fe20008000000 */
[----:B------:R-:W-:-:S09]  /*3600*/  UMOV UR17, UR21 ;  /* 0x0000001500117c82 */ /* 0x000fd20008000000 */
.L_x_72:
[----:B--2---:R-:W-:Y:S01]  /*3610*/  ULEA UR9, UR17, UR8, 0x3 ;  /* 0x0000000811097291 */ /* 0x004fe2000f8e18ff */
[----:B---3--:R-:W-:Y:S11]  /*3620*/  @P2 BRA `(.L_x_70) ;  /* 0x00000000000c2947 */ /* 0x008ff60003800000 */
[----:B-1----:R-:W-:Y:S04]  /*3630*/  SHF.L.U32 R5, R2, 0x1f, RZ ;  /* 0x0000001f02057819 */ /* 0x002fe800000006ff */
[----:B------:R-:W1:Y:S02]  /*3640*/  SYNCS.PHASECHK.TRANS64.TRYWAIT P0, [UR9], R5 ;  /* 0x00000005ff0075a7 */ /* 0x000e640008001109 */
[----:B-1----:R-:W-:Y:S05]  /*3650*/  @!P0 BRA `(.L_x_71) ;  /* 0x0000003c00808947 */ /* 0x002fea0003800000 */
.L_x_70:
[----:B------:R-:W-:Y:S01]  /*3660*/  UISETP.NE.AND UP0, UPT, UR18, 0x1, UPT ;  /* 0x000000011200788c */ /* 0x000fe2000bf05270 */
[----:B------:R-:W-:Y:S01]  /*3670*/  PLOP3.LUT P2, PT, PT, PT, PT, 0x80, 0x8 ;  /* 0x000000000008781c */ /* 0x000fe20003f4f070 */
[----:B------:R-:W-:Y:S02]  /*3680*/  UIADD3 UR21, UPT, UPT, UR17, 0x1, URZ ;  /* 0x0000000111157890 */ /* 0x000fe4000fffe0ff */
[----:B------:R-:W-:Y:S02]  /*3690*/  ULEA UR28, UR17, UR15, 0x6 ;  /* 0x0000000f111c7291 */ /* 0x000fe4000f8e30ff */
[----:B------:R-:W-:Y:S01]  /*36a0*/  UISETP.NE.AND UP1, UPT, UR21, 0x3, UPT ;  /* 0x000000031500788c */ /* 0x000fe2000bf25270 */
[----:B------:R-:W-:Y:S01]  /*36b0*/  PLOP3.LUT P0, PT, PT, PT, UP0, 0x80, 0x8 ;  /* 0x000000000008781c */ /* 0x000fe20003f0f008 */
[----:B------:R-:W-:Y:S02]  /*36c0*/  ULEA UR30, UR17, UR14, 0x8 ;  /* 0x0000000e111e7291 */ /* 0x000fe4000f8e40ff */
[----:B------:R-:W-:Y:S02]  /*36d0*/  USEL UR16, URZ, 0x1, UP1 ;  /* 0x00000001ff107887 */ /* 0x000fe40008800000 */
[----:B------:R-:W-:Y:S02]  /*36e0*/  USEL UR21, UR21, URZ, UP1 ;  /* 0x000000ff15157287 */ /* 0x000fe40008800000 */
[----:B------:R-:W-:Y:S02]  /*36f0*/  UIADD3 UR9, UPT, UPT, UR9, 0x18, URZ ;  /* 0x0000001809097890 */ /* 0x000fe4000fffe0ff */
[----:B------:R-:W-:Y:S01]  /*3700*/  @UP0 ULEA UR6, UR21, UR8, 0x3 ;  /* 0x0000000815060291 */ /* 0x000fe2000f8e18ff */
[----:B------:R-:W-:Y:S01]  /*3710*/  LOP3.LUT R2, R2, UR16, RZ, 0x3c, !PT ;  /* 0x0000001002027c12 */ /* 0x000fe2000f8e3cff */
[----:B------:R-:W-:Y:S01]  /*3720*/  UMOV UR29, 0xc0004010 ;  /* 0xc0004010001d7882 */ /* 0x000fe20000000000 */
[----:B------:R-:W-:Y:S01]  /*3730*/  UMOV UR31, 0xc0004010 ;  /* 0xc0004010001f7882 */ /* 0x000fe20000000000 */
[----:B------:R-:W-:Y:S01]  /*3740*/  UIADD3 UR20, UPT, UPT, UR20, 0x1, URZ ;  /* 0x0000000114147890 */ /* 0x000fe2000fffe0ff */
[----:B-1----:R-:W-:Y:S01]  /*3750*/  @P0 SHF.L.U32 R0, R2, 0x1f, RZ ;  /* 0x0000001f02000819 */ /* 0x002fe200000006ff */
[----:B------:R-:W-:Y:S02]  /*3760*/  UIADD3 UR18, UPT, UPT, UR18, -0x1, URZ ;  /* 0xffffffff12127890 */ /* 0x000fe4000fffe0ff */
[----:B------:R-:W-:Y:S01]  /*3770*/  UISETP.NE.AND UP0, UPT, UR20, UR19, UPT ;  /* 0x000000131400728c */ /* 0x000fe2000bf05270 */
[----:B------:R2:W3:Y:S01]  /*3780*/  @P0 SYNCS.PHASECHK.TRANS64.TRYWAIT P2, [UR6], R0 ;  /* 0x00000000ff0005a7 */ /* 0x0004e20008041106 */
[----:B------:R2:W-:Y:S01]  /*3790*/  UTCQMMA.2CTA gdesc[UR30], gdesc[UR28], tmem[UR10], tmem[UR26], idesc[UR27], UP3 ;  /* 0x00ff1a1c1e0075ea */ /* 0x0005e20009a0030a */
[----:B------:R-:W-:Y:S01]  /*37a0*/  UPLOP3.LUT UP3, UPT, UPT, UPT, UPT, 0x80, 0x8 ;  /* 0x000000000008789c */ /* 0x000fe20003f6f070 */
[----:B------:R2:W-:Y:S01]  /*37b0*/  UTCBAR.2CTA.MULTICAST [UR9], URZ, UR13 ;  /* 0x000000ff090073e9 */ /* 0x0005e2000820080d */
[----:B------:R-:W-:Y:S04]  /*37c0*/  UMOV UR17, UR21 ;  /* 0x0000001500117c82 */ /* 0x000fe80008000000 */
[----:B------:R-:W-:Y:S05]  /*37d0*/  BRA.U UP0, `(.L_x_72) ;  /* 0xfffffffd008c7547 */ /* 0x000fea000b83ffff */
.L_x_69:
[----:B------:R-:W-:Y:S01]  /*37e0*/  UIADD3 UR11, UPT, UPT, UR11, 0x70, URZ ;  /* 0x000000700b0b7890 */ /* 0x000fe2000fffe0ff */
[----:B------:R-:W-:-:S08]  /*37f0*/  UMOV UR20, UR19 ;  /* 0x0000001300147c82 */ /* 0x000fd00008000000 */
[----:B------:R4:W-:Y:S01]  /*3800*/  UTCBAR.2CTA.MULTICAST [UR11], URZ, UR12 ;  /* 0x000000ff0b0073e9 */ /* 0x0009e2000820080c */
[----:B------:R-:W-:Y:S02]  /*3810*/  NOP ;  /* 0x0000000000007918 */ /* 0x000fe40000000000 */
.L_x_67:
[----:B------:R-:W-:Y:S01]  /*3820*/  UIADD3 UR22, UPT, UPT, UR22, 0x1, URZ ;  /* 0x0000000116167890 */ /* 0x000fe2000fffe0ff */
[----:B------:R-:W-:-:S03]  /*3830*/  ISETP.NE.AND P0, PT, R8, 0x2, PT ;  /* 0x000000020800780c */ /* 0x000fc60003f05270 */
[----:B------:R-:W-:Y:S01]  /*3840*/  UISETP.NE.AND UP0, UPT, UR22, 0x4, UPT ;  /* 0x000000041600788c */ /* 0x000fe2000bf05270 */
[----:B-12---:R-:W-:Y:S02]  /*3850*/  SEL R0, RZ, 0x1, P0 ;  /* 0x00000001ff007807 */ /* 0x006fe40000000000 */
[----:B------:R-:W-:Y:S01]  /*3860*/  SEL R8, R8, RZ, P0 ;  /* 0x000000ff08087207 */ /* 0x000fe20000000000 */
[----:B------:R-:W-:Y:S01]  /*3870*/  USEL UR6, URZ, 0x1, UP0 ;  /* 0x00000001ff067887 */ /* 0x000fe20008000000 */
[----:B------:R-:W-:Y:S01]  /*3880*/  LOP3.LUT R3, R3, R0, RZ, 0x3c, !PT ;  /* 0x0000000003037212 */ /* 0x000fe200078e3cff */
[----:B------:R-:W-:-:S04]  /*3890*/  USEL UR22, UR22, URZ, UP0 ;  /* 0x000000ff16167287 */ /* 0x000fc80008000000 */
[----:B------:R-:W-:Y:S01]  /*38a0*/  LOP3.LUT R9, R9, UR6, RZ, 0x3c, !PT ;  /* 0x0000000609097c12 */ /* 0x000fe2000f8e3cff */
[----:B------:R-:W-:Y:S07]  /*38b0*/  @P1 BRA `(.L_x_73) ;  /* 0xfffffff800c41947 */ /* 0x000fee000383ffff */
[----:B------:R-:W1:Y:S01]  /*38c0*/  S2UR UR6, SR_CgaCtaId ;  /* 0x00000000000679c3 */ /* 0x000e620000008800 */
[----:B------:R-:W-:Y:S01]  /*38d0*/  ELECT P0, URZ, PT ;  /* 0x0000000000ff782f */ /* 0x000fe20003800000 */
[----:B------:R-:W-:Y:S01]  /*38e0*/  HFMA2 R0, -RZ, RZ, 0, 5.9604644775390625e-08 ;  /* 0x00000001ff007431 */ /* 0x000fe200000001ff */
[----:B------:R-:W-:-:S05]  /*38f0*/  UMOV UR7, 0x40 ;  /* 0x0000004000077882 */ /* 0x000fca0000000000 */
[----:B------:R-:W-:Y:S01]  /*3900*/  UVIRTCOUNT.DEALLOC.SMPOOL 0x80 ;  /* 0x000000800000784c */ /* 0x000fe20000000000 */
[----:B------:R-:W-:Y:S02]  /*3910*/  UISETP.NE.AND UP0, UPT, UR5, URZ, UPT ;  /* 0x000000ff0500728c */ /* 0x000fe4000bf05270 */
[----:B-1----:R-:W-:-:S09]  /*3920*/  ULEA UR6, UR6, UR7, 0x18 ;  /* 0x0000000706067291 */ /* 0x002fd2000f8ec0ff */
[----:B------:R1:W-:Y:S01]  /*3930*/  @P0 STS.U8 [UR6+0x1c], R0 ;  /* 0x00001c00ff000988 */ /* 0x0003e20008000006 */
[----:B------:R-:W-:Y:S05]  /*3940*/  BRA.U UP0, `(.L_x_74) ;  /* 0x0000000100a07547 */ /* 0x000fea000b800000 */
[----:B------:R-:W-:Y:S01]  /*3950*/  UIADD3 UR5, UPT, UPT, UR8, 0x90, URZ ;  /* 0x0000009008057890 */ /* 0x000fe2000fffe0ff */
[----:B------:R-:W-:-:S03]  /*3960*/  SHF.L.U32 R3, R9, 0x1f, RZ ;  /* 0x0000001f09037819 */ /* 0x000fc600000006ff */
[----:B------:R-:W-:-:S09]  /*3970*/  ULEA UR7, UR22, UR5, 0x3 ;  /* 0x0000000516077291 */ /* 0x000fd2000f8e18ff */
[----:B------:R-:W2:Y:S02]  /*3980*/  SYNCS.PHASECHK.TRANS64.TRYWAIT P0, [UR7], R3 ;  /* 0x00000003ff0075a7 */ /* 0x000ea40008001107 */
[----:B--2---:R-:W-:Y:S05]  /*3990*/  @!P0 BRA `(.L_x_75) ;  /* 0x0000003800c88947 */ /* 0x004fea0003800000 */
.L_x_133:
        /* <DEDUP_REMOVED lines=9> */
.L_x_135:
        /* <DEDUP_REMOVED lines=9> */
.L_x_137:
[----:B------:R-:W-:-:S04]  /*3ac0*/  UIADD3 UR9, UPT, UPT, UR9, 0x1, URZ ;  /* 0x0000000109097890 */ /* 0x000fc8000fffe0ff */
[----:B------:R-:W-:-:S04]  /*3ad0*/  UISETP.NE.AND UP1, UPT, UR9, 0x4, UPT ;  /* 0x000000040900788c */ /* 0x000fc8000bf25270 */
[----:B------:R-:W-:Y:S02]  /*3ae0*/  USEL UR7, URZ, 0x1, UP1 ;  /* 0x00000001ff077887 */ /* 0x000fe40008800000 */
[----:B------:R-:W-:-:S04]  /*3af0*/  USEL UR9, UR9, URZ, UP1 ;  /* 0x000000ff09097287 */ /* 0x000fc80008800000 */
[----:B------:R-:W-:Y:S01]  /*3b00*/  ULEA UR9, UR9, UR5, 0x3 ;  /* 0x0000000509097291 */ /* 0x000fe2000f8e18ff */
[----:B-1----:R-:W-:-:S04]  /*3b10*/  LOP3.LUT R3, R2, UR7, RZ, 0x3c, !PT ;  /* 0x0000000702037c12 */ /* 0x002fc8000f8e3cff */
[----:B------:R-:W-:Y:S01]  /*3b20*/  SHF.L.U32 R3, R3, 0x1f, RZ ;  /* 0x0000001f03037819 */ /* 0x000fe200000006ff */
[----:B------:R-:W-:-:S04]  /*3b30*/  IMAD.U32 R0, RZ, RZ, UR9 ;  /* 0x00000009ff007e24 */ /* 0x000fc8000f8e00ff */
[----:B------:R1:W2:Y:S03]  /*3b40*/  SYNCS.PHASECHK.TRANS64.TRYWAIT P0, [R0+URZ], R3 ;  /* 0x00000003000075a7 */ /* 0x0002a600080011ff */
[----:B--2---:R-:W-:Y:S05]  /*3b50*/  @!P0 NANOSLEEP.SYNCS 0x989680 ;  /* 0x009896800000895d */ /* 0x004fea0003900000 */
[----:B------:R-:W2:Y:S02]  /*3b60*/  @!P0 SYNCS.PHASECHK.TRANS64 P0, [R0+URZ], R3 ;  /* 0x00000003000085a7 */ /* 0x000ea400080010ff */
[----:B--2---:R-:W-:Y:S05]  /*3b70*/  @P0 BRA `(.L_x_78) ;  /* 0x0000000000200947 */ /* 0x004fea0003800000 */
.L_x_79:
[----:B--2---:R2:W1:Y:S02]  /*3b80*/  SYNCS.PHASECHK.TRANS64.TRYWAIT P0, [R0+URZ], R3 ;  /* 0x00000003000075a7 */ /* 0x00446400080011ff */
[----:B-1----:R-:W-:Y:S05]  /*3b90*/  @!P0 NANOSLEEP.SYNCS 0x989680 ;  /* 0x009896800000895d */ /* 0x002fea0003900000 */
[----:B------:R-:W1:Y:S02]  /*3ba0*/  @!P0 SYNCS.PHASECHK.TRANS64 P0, [R0+URZ], R3 ;  /* 0x00000003000085a7 */ /* 0x000e6400080010ff */
[----:B-1----:R-:W-:Y:S05]  /*3bb0*/  @!P0 BRA `(.L_x_79) ;  /* 0xfffffffc00f08947 */ /* 0x002fea000383ffff */
[----:B------:R-:W-:Y:S05]  /*3bc0*/  BRA `(.L_x_78) ;  /* 0x00000000000c7947 */ /* 0x000fea0003800000 */
.L_x_74:
[----:B------:R-:W-:-:S04]  /*3bd0*/  UIADD3 UR5, UPT, UPT, UR8, 0xd0, URZ ;  /* 0x000000d008057890 */ /* 0x000fc8000fffe0ff */
[----:B------:R-:W-:-:S09]  /*3be0*/  UPRMT UR5, UR4, 0x654, UR5 ;  /* 0x0000065404057896 */ /* 0x000fd20008000005 */
[----:B------:R-:W-:Y:S03]  /*3bf0*/  SYNCS.ARRIVE.TRANS64.RED.A1T0 RZ, [UR5], RZ ;  /* 0x000000ffffff79a7 */ /* 0x000fe60008100405 */
.L_x_78:
[----:B-12---:R-:W-:Y:S01]  /*3c00*/  SHF.L.U32 R3, RZ, 0x1f, RZ ;  /* 0x0000001fff037819 */ /* 0x006fe200000006ff */
[----:B------:R-:W-:Y:S01]  /*3c10*/  UIADD3 UR5, UPT, UPT, UR8, 0xd0, URZ ;  /* 0x000000d008057890 */ /* 0x000fe2000fffe0ff */
[----:B------:R-:W-:Y:S02]  /*3c20*/  PLOP3.LUT P0, PT, PT, PT, UP0, 0x80, 0x8 ;  /* 0x000000000008781c */ /* 0x000fe40003f0f008 */
[----:B------:R-:W1:Y:S02]  /*3c30*/  SYNCS.PHASECHK.TRANS64.TRYWAIT P1, [UR8+0xd0], R3 ;  /* 0x0000d003ff0075a7 */ /* 0x000e640008021108 */
[----:B-1----:R-:W-:Y:S09]  /*3c40*/  @!P1 BRA `(.L_x_80) ;  /* 0x0000003800649947 */ /* 0x002ff20003800000 */
.L_x_139:
[----:B------:R-:W-:Y:S01]  /*3c50*/  @!UP0 UPRMT UR5, UR4, 0x654, UR5 ;  /* 0x0000065404058896 */ /* 0x000fe20008000005 */
[----:B------:R-:W-:Y:S02]  /*3c60*/  UMOV UR8, 0xffff ;  /* 0x0000ffff00087882 */ /* 0x000fe40000000000 */
[----:B------:R-:W-:-:S06]  /*3c70*/  UMOV UR4, 0x1 ;  /* 0x0000000100047882 */ /* 0x000fcc0000000000 */
[----:B------:R-:W-:Y:S01]  /*3c80*/  @!P0 SYNCS.ARRIVE.TRANS64.RED.A1T0 RZ, [UR5], RZ ;  /* 0x000000ffffff89a7 */ /* 0x000fe20008100405 */
[----:B------:R-:W-:Y:S01]  /*3c90*/  NOP ;  /* 0x0000000000007918 */ /* 0x000fe20000000000 */
[----:B-1----:R-:W1:Y:S01]  /*3ca0*/  LDS R0, [UR6+0x14] ;  /* 0x00001406ff007984 */ /* 0x002e620008000800 */
[----:B------:R-:W-:-:S04]  /*3cb0*/  ULOP3.LUT UR5, UR24, 0xffff, URZ, 0xc0, !UPT ;  /* 0x0000ffff18057892 */ /* 0x000fc8000f8ec0ff */
[----:B------:R-:W-:-:S04]  /*3cc0*/  USHF.R.U32.HI UR5, URZ, 0x5, UR5 ;  /* 0x00000005ff057899 */ /* 0x000fc80008011605 */
[----:B------:R-:W-:Y:S02]  /*3cd0*/  USHF.L.U32 UR8, UR8, UR5, URZ ;  /* 0x0000000508087299 */ /* 0x000fe400080006ff */
[----:B------:R-:W-:-:S04]  /*3ce0*/  USHF.L.U32 UR4, UR4, UR5, URZ ;  /* 0x0000000504047299 */ /* 0x000fc800080006ff */
[----:B-1----:R-:W-:-:S04]  /*3cf0*/  LOP3.LUT R0, R0, UR8, RZ, 0xc0, !PT ;  /* 0x0000000800007c12 */ /* 0x002fc8000f8ec0ff */
[----:B------:R-:W-:-:S13]  /*3d00*/  ISETP.NE.AND P0, PT, R0, UR8, PT ;  /* 0x0000000800007c0c */ /* 0x000fda000bf05270 */
[----:B------:R-:W-:Y:S05]  /*3d10*/  @P0 BRA `(.L_x_81) ;  /* 0x0000000000580947 */ /* 0x000fea0003800000 */
[----:B------:R-:W1:Y:S02]  /*3d20*/  LDS R0, [UR6+0x18] ;  /* 0x00001806ff007984 */ /* 0x000e640008000800 */
[----:B-1----:R-:W-:-:S04]  /*3d30*/  LOP3.LUT R0, R0, UR4, RZ, 0xc0, !PT ;  /* 0x0000000400007c12 */ /* 0x002fc8000f8ec0ff */
[----:B------:R-:W-:-:S13]  /*3d40*/  ISETP.NE.AND P0, PT, R0, UR4, PT ;  /* 0x0000000400007c0c */ /* 0x000fda000bf05270 */
[----:B------:R-:W-:Y:S05]  /*3d50*/  @P0 BRA `(.L_x_82) ;  /* 0x00000000003c0947 */ /* 0x000fea0003800000 */
[----:B------:R-:W1:Y:S01]  /*3d60*/  S2R R2, SR_LANEID ;  /* 0x0000000000027919 */ /* 0x000e620000000000 */
[----:B------:R-:W-:Y:S01]  /*3d70*/  ULOP3.LUT UR8, URZ, UR8, URZ, 0x33, !UPT ;  /* 0x00000008ff087292 */ /* 0x000fe2000f8e33ff */
[----:B------:R-:W-:Y:S01]  /*3d80*/  LOP3.LUT R4, RZ, UR4, RZ, 0x33, !PT ;  /* 0x00000004ff047c12 */ /* 0x000fe2000f8e33ff */
[----:B------:R-:W-:Y:S02]  /*3d90*/  VOTEU.ANY UR7, UPT, PT ;  /* 0x0000000000077886 */ /* 0x000fe400038e0100 */
[----:B------:R-:W-:Y:S01]  /*3da0*/  UFLO.U32 UR7, UR7 ;  /* 0x00000007000772bd */ /* 0x000fe200080e0000 */
[----:B------:R-:W2:Y:S01]  /*3db0*/  REDUX UR4, R4 ;  /* 0x00000000040473c4 */ /* 0x000ea20000000000 */
[----:B------:R-:W-:-:S06]  /*3dc0*/  IMAD.U32 R0, RZ, RZ, UR8 ;  /* 0x00000008ff007e24 */ /* 0x000fcc000f8e00ff */
[----:B------:R1:W-:Y:S01]  /*3dd0*/  UTCATOMSWS.AND URZ, UR8 ;  /* 0x0000000800ff79e3 */ /* 0x0003e20008000000 */
[----:B------:R-:W3:Y:S01]  /*3de0*/  REDUX UR5, R0 ;  /* 0x00000000000573c4 */ /* 0x000ee20000000000 */
[----:B-1----:R-:W-:Y:S01]  /*3df0*/  ISETP.EQ.U32.AND P0, PT, R2, UR7, PT ;  /* 0x0000000702007c0c */ /* 0x002fe2000bf02070 */
[----:B--2---:R-:W-:Y:S01]  /*3e00*/  IMAD.U32 R2, RZ, RZ, UR4 ;  /* 0x00000004ff027e24 */ /* 0x004fe2000f8e00ff */
[----:B---3--:R-:W-:-:S11]  /*3e10*/  MOV R3, UR5 ;  /* 0x0000000500037c02 */ /* 0x008fd60008000f00 */
[----:B------:R1:W-:Y:S04]  /*3e20*/  @P0 ATOMS.AND RZ, [UR6+0x14], R3 ;  /* 0x00001403ffff098c */ /* 0x0003e8000a800006 */
[----:B------:R1:W-:Y:S01]  /*3e30*/  @P0 ATOMS.AND RZ, [UR6+0x18], R2 ;  /* 0x00001802ffff098c */ /* 0x0003e2000a800006 */
[----:B------:R-:W-:Y:S05]  /*3e40*/  BRA `(.L_x_83) ;  /* 0x0000000000147947 */ /* 0x000fea0003800000 */
.L_x_82:
[----:B------:R-:W-:Y:S02]  /*3e50*/  MOV R2, 0x3e70 ;  /* 0x00003e7000027802 */ /* 0x000fe40000000f00 */
[----:B---345:R-:W-:Y:S05]  /*3e60*/  CALL.REL.NOINC `($__internal_0_$__cuda_sm10x_tcgen05_guardrail_trap_col_being_dealloced_not_returned_by_alloc) ;  /* 0x0000003800787944 */ /* 0x038fea0003c00000 */
[----:B------:R-:W-:Y:S05]  /*3e70*/  BRA `(.L_x_83) ;  /* 0x0000000000087947 */ /* 0x000fea0003800000 */
.L_x_81:
[----:B------:R-:W-:Y:S02]  /*3e80*/  MOV R2, 0x3ea0 ;  /* 0x00003ea000027802 */ /* 0x000fe40000000f00 */
[----:B---345:R-:W-:Y:S05]  /*3e90*/  CALL.REL.NOINC `($__internal_2_$__cuda_sm10x_tcgen05_guardrail_trap_unallocated_columns_being_dealloced) ;  /* 0x0000003800847944 */ /* 0x038fea0003c00000 */
.L_x_83:
[----:B------:R-:W-:Y:S01]  /*3ea0*/  NOP ;  /* 0x0000000000007918 */ /* 0x000fe20000000000 */
[----:B----4-:R-:W-:Y:S05]  /*3eb0*/  EXIT ;  /* 0x000000000000794d */ /* 0x010fea0003800000 */
.L_x_54:
[----:B------:R-:W-:-:S09]  /*3ec0*/  UISETP.NE.OR UP5, UPT, UR10, 0x3, !UP5 ;  /* 0x000000030a00788c */ /* 0x000fd2000efa5670 */
[----:B------:R-:W-:Y:S05]  /*3ed0*/  BRA.U UP5, `(.L_x_84) ;  /* 0x0000000905c87547 */ /* 0x000fea000b800000 */
[----:B------:R-:W1:Y:S01]  /*3ee0*/  LDC R0, c[0x0][0xb30] ;  /* 0x0002cc00ff007b82 */ /* 0x000e620000000800 */
[----:B------:R-:W2:Y:S01]  /*3ef0*/  LDCU.64 UR8, c[0x0][0x888] ;  /* 0x00011100ff0877ac */ /* 0x000ea20008000a00 */
[----:B------:R-:W-:Y:S01]  /*3f00*/  IMAD.MOV.U32 R30, RZ, RZ, 0x1 ;  /* 0x00000001ff1e7424 */ /* 0x000fe200078e00ff */
[----:B------:R-:W-:Y:S01]  /*3f10*/  CS2R R28, SRZ ;  /* 0x00000000001c7805 */ /* 0x000fe2000001ff00 */
[----:B------:R-:W-:Y:S01]  /*3f20*/  IMAD.MOV.U32 R25, RZ, RZ, 0x2000 ;  /* 0x00002000ff197424 */ /* 0x000fe200078e00ff */
[----:B------:R-:W3:Y:S03]  /*3f30*/  LDCU.64 UR4, c[0x0][0x890] ;  /* 0x00011200ff0477ac */ /* 0x000ee60008000a00 */
[----:B------:R-:W4:Y:S01]  /*3f40*/  LDC R19, c[0x0][0x370] ;  /* 0x0000dc00ff137b82 */ /* 0x000f220000000800 */
[----:B------:R-:W-:Y:S01]  /*3f50*/  UMOV UR6, 0x400 ;  /* 0x0000040000067882 */ /* 0x000fe20000000000 */
[----:B------:R-:W-:-:S02]  /*3f60*/  UPLOP3.LUT UP1, UPT, UPT, UPT, UPT, 0x40, 0x4 ;  /* 0x000000000004789c */ /* 0x000fc40003f2e870 */
[----:B------:R-:W-:-:S04]  /*3f70*/  ULEA UR6, UR37, UR6, 0x18 ;  /* 0x0000000625067291 */ /* 0x000fc8000f8ec0ff */
[----:B------:R-:W4:Y:S01]  /*3f80*/  LDC R2, c[0x0][0xb0c] ;  /* 0x0002c300ff027b82 */ /* 0x000f220000000800 */
[----:B--2---:R-:W-:Y:S02]  /*3f90*/  UISETP.NE.U32.AND UP2, UPT, UR8, URZ, UPT ;  /* 0x000000ff0800728c */ /* 0x004fe4000bf45070 */
[----:B------:R-:W-:Y:S02]  /*3fa0*/  UIADD3 UR8, UPT, UPT, UR6, 0x30, URZ ;  /* 0x0000003006087890 */ /* 0x000fe4000fffe0ff */
[----:B---3--:R-:W-:-:S03]  /*3fb0*/  UISETP.NE.U32.AND UP3, UPT, UR4, URZ, UPT ;  /* 0x000000ff0400728c */ /* 0x008fc6000bf65070 */
[----:B------:R-:W2:Y:S01]  /*3fc0*/  LDC R18, c[0x0][0xb20] ;  /* 0x0002c800ff127b82 */ /* 0x000ea20000000800 */
[----:B-1----:R-:W-:Y:S01]  /*3fd0*/  ISETP.NE.AND P1, PT, R0, 0x1, PT ;  /* 0x000000010000780c */ /* 0x002fe20003f25270 */
[----:B------:R-:W-:Y:S02]  /*3fe0*/  UISETP.NE.AND.EX UP2, UPT, UR9, URZ, UPT, UP2 ;  /* 0x000000ff0900728c */ /* 0x000fe4000bf45320 */
[----:B------:R-:W-:Y:S02]  /*3ff0*/  UPRMT UR37, UR37, 0x654, UR8 ;  /* 0x0000065425257896 */ /* 0x000fe40008000008 */
[----:B------:R-:W-:Y:S02]  /*4000*/  UISETP.NE.AND.EX UP3, UPT, UR5, URZ, UPT, UP3 ;  /* 0x000000ff0500728c */ /* 0x000fe4000bf65330 */
[----:B------:R-:W1:Y:S08]  /*4010*/  LDC.64 R32, c[0x0][0x348] ;  /* 0x0000d200ff207b82 */ /* 0x000e700000000a00 */
[----:B------:R-:W3:Y:S08]  /*4020*/  LDC.64 R16, c[0x0][0xb10] ;  /* 0x0002c400ff107b82 */ /* 0x000ef00000000a00 */
[----:B------:R-:W1:Y:S08]  /*4030*/  LDC.64 R6, c[0x0][0xb18] ;  /* 0x0002c600ff067b82 */ /* 0x000e700000000a00 */
[----:B------:R-:W1:Y:S08]  /*4040*/  LDC.64 R4, c[0x0][0xb28] ;  /* 0x0002ca00ff047b82 */ /* 0x000e700000000a00 */
[----:B--2-4-:R-:W1:Y:S02]  /*4050*/  LDC R24, c[0x0][0x374] ;  /* 0x0000dd00ff187b82 */ /* 0x014e640000000800 */
.L_x_92:
[C---:B------:R-:W-:Y:S02]  /*4060*/  LEA R0, R29.reuse, UR6, 0x3 ;  /* 0x000000061d007c11 */ /* 0x040fe4000f8e18ff */
[----:B------:R-:W-:Y:S02]  /*4070*/  SHF.L.U32 R3, R28, 0x1f, RZ ;  /* 0x0000001f1c037819 */ /* 0x000fe400000006ff */
[----:B------:R-:W-:Y:S02]  /*4080*/  LEA R20, R29, UR6, 0x4 ;  /* 0x000000061d147c11 */ /* 0x000fe4000f8e20ff */
[----:B--2---:R-:W2:Y:S02]  /*4090*/  SYNCS.PHASECHK.TRANS64.TRYWAIT P0, [R0+URZ+0x50], R3 ;  /* 0x00005003000075a7 */ /* 0x004ea400080011ff */
[----:B--2---:R-:W-:Y:S05]  /*40a0*/  @!P0 BRA `(.L_x_85) ;  /* 0x0000003400648947 */ /* 0x004fea0003800000 */
.L_x_140:
[----:B------:R-:W-:Y:S01]  /*40b0*/  ISETP.GE.AND P0, PT, R72, 0x1, PT ;  /* 0x000000014800780c */ /* 0x000fe20003f06270 */
[----:B------:R-:W4:Y:S01]  /*40c0*/  LDS.128 R20, [R20+0xe0] ;  /* 0x0000e00014147984 */ /* 0x000f220000000c00 */
[----:B------:R-:W-:Y:S01]  /*40d0*/  ISETP.NE.U32.AND P4, PT, RZ, UR4, PT ;  /* 0x00000004ff007c0c */ /* 0x000fe2000bf85070 */
[----:B--2---:R-:W-:Y:S01]  /*40e0*/  VIADD R0, R0, 0x60 ;  /* 0x0000006000007836 */ /* 0x004fe20000000000 */
[----:B------:R-:W-:Y:S02]  /*40f0*/  SHF.L.U32 R26, R30, 0x1f, RZ ;  /* 0x0000001f1e1a7819 */ /* 0x000fe400000006ff */
[----:B------:R-:W-:Y:S02]  /*4100*/  ISETP.NE.AND.EX P4, PT, RZ, UR5, PT, P4 ;  /* 0x00000005ff007c0c */ /* 0x000fe4000bf85340 */
[----:B------:R-:W-:Y:S01]  /*4110*/  PRMT R0, RZ, 0x654, R0 ;  /* 0x00000654ff007816 */ /* 0x000fe20000000000 */
[----:B------:R-:W-:Y:S01]  /*4120*/  @!PT LDS RZ, [RZ] ;  /* 0x00000000fffff984 */ /* 0x000fe20000000800 */
[----:B------:R-:W-:Y:S01]  /*4130*/  @!PT LDS RZ, [RZ] ;  /* 0x00000000fffff984 */ /* 0x000fe20000000800 */
[----:B------:R-:W-:Y:S01]  /*4140*/  @!PT LDS RZ, [RZ] ;  /* 0x00000000fffff984 */ /* 0x000fe20000000800 */
[----:B------:R-:W-:Y:S01]  /*4150*/  @!PT LDS RZ, [RZ] ;  /* 0x00000000fffff984 */ /* 0x000fe20000000800 */
[----:B------:R2:W-:Y:S06]  /*4160*/  MEMBAR.ALL.CTA ;  /* 0x0000000000007992 */ /* 0x0005ec0000008000 */
[----:B--2---:R-:W2:Y:S02]  /*4170*/  FENCE.VIEW.ASYNC.S ;  /* 0x00000000000073c6 */ /* 0x004ea40000000000 */
[----:B--2---:R2:W-:Y:S01]  /*4180*/  SYNCS.ARRIVE.TRANS64.RED.A1T0 RZ, [R0+URZ], RZ ;  /* 0x000000ff00ff79a7 */ /* 0x0045e200081004ff */
[----:B----4-:R-:W-:Y:S11]  /*4190*/  LOP3.LUT P3, RZ, R22, 0x1, RZ, 0xc0, !PT ;  /* 0x0000000116ff7812 */ /* 0x010ff6000786c0ff */
[----:B------:R-:W-:Y:S02]  /*41a0*/  @!UPT UIADD3 URZ, UPT, UPT, URZ, URZ, URZ ;  /* 0x000000fffffff290 */ /* 0x000fe4000fffe0ff */
[----:B------:R-:W-:Y:S02]  /*41b0*/  @P3 MOV R13, R20 ;  /* 0x00000014000d3202 */ /* 0x000fe40000000f00 */
[----:B------:R-:W-:Y:S01]  /*41c0*/  @P3 LOP3.LUT R8, R21, 0xffff, RZ, 0xc0, !PT ;  /* 0x0000ffff15083812 */ /* 0x000fe200078ec0ff */
[----:B--2---:R-:W-:Y:S06]  /*41d0*/  @!P0 BRA `(.L_x_86) ;  /* 0x0000000000a48947 */ /* 0x004fec0003800000 */
[----:B-1----:R-:W-:Y:S01]  /*41e0*/  IMAD.HI.U32 R31, R24, R7, RZ ;  /* 0x00000007181f7227 */ /* 0x002fe200078e00ff */
[----:B------:R-:W-:Y:S02]  /*41f0*/  ISETP.NE.AND P0, PT, R6, 0x1, PT ;  /* 0x000000010600780c */ /* 0x000fe40003f05270 */
[----:B------:R-:W-:Y:S01]  /*4200*/  ISETP.NE.AND P2, PT, R72, 0x1, PT ;  /* 0x000000014800780c */ /* 0x000fe20003f45270 */
[----:B---3--:R-:W-:Y:S01]  /*4210*/  IMAD.HI.U32 R34, R19, R16, RZ ;  /* 0x0000001013227227 */ /* 0x008fe200078e00ff */
[----:B------:R-:W-:Y:S02]  /*4220*/  SHF.R.U32.HI R31, RZ, R18, R31 ;  /* 0x00000012ff1f7219 */ /* 0x000fe4000001161f */
[----:B------:R-:W-:Y:S01]  /*4230*/  ISETP.NE.AND P5, PT, R2, 0x1, PT ;  /* 0x000000010200780c */ /* 0x000fe20003fa5270 */
[----:B------:R-:W-:Y:S01]  /*4240*/  IMAD.HI.U32 R36, R13, R16, RZ ;  /* 0x000000100d247227 */ /* 0x000fe200078e00ff */
[----:B------:R-:W-:Y:S02]  /*4250*/  SHF.R.U32.HI R34, RZ, R17, R34 ;  /* 0x00000011ff227219 */ /* 0x000fe40000011622 */
[----:B------:R-:W-:Y:S01]  /*4260*/  SEL R3, R24, R31, !P0 ;  /* 0x0000001f18037207 */ /* 0x000fe20004000000 */
[C---:B------:R-:W-:Y:S01]  /*4270*/  IMAD.HI.U32 R31, R8.reuse, R7, RZ ;  /* 0x00000007081f7227 */ /* 0x040fe200078e00ff */
[----:B------:R-:W-:Y:S02]  /*4280*/  SEL R11, R19, R34, !P5 ;  /* 0x00000022130b7207 */ /* 0x000fe40006800000 */
[----:B------:R-:W-:Y:S01]  /*4290*/  SHF.R.U32.HI R36, RZ, R17, R36 ;  /* 0x00000011ff247219 */ /* 0x000fe20000011624 */
[----:B------:R-:W-:Y:S01]  /*42a0*/  IMAD.HI.U32 R38, R3, R4, RZ ;  /* 0x0000000403267227 */ /* 0x000fe200078e00ff */
[----:B------:R-:W-:Y:S03]  /*42b0*/  SHF.R.U32.HI R31, RZ, R18, R31 ;  /* 0x00000012ff1f7219 */ /* 0x000fe6000001161f */
[----:B------:R-:W-:Y:S01]  /*42c0*/  IMAD.HI.U32 R34, R11, R4, RZ ;  /* 0x000000040b227227 */ /* 0x000fe200078e00ff */
[----:B------:R-:W-:Y:S02]  /*42d0*/  @P2 SHF.R.U32.HI R3, RZ, R5, R38 ;  /* 0x00000005ff032219 */ /* 0x000fe40000011626 */
[----:B------:R-:W-:Y:S02]  /*42e0*/  SEL R9, R8, R31, !P0 ;  /* 0x0000001f08097207 */ /* 0x000fe40004000000 */
[----:B------:R-:W-:Y:S01]  /*42f0*/  @P2 SHF.R.U32.HI R11, RZ, R5, R34 ;  /* 0x00000005ff0b2219 */ /* 0x000fe20000011622 */
[C---:B------:R-:W-:Y:S01]  /*4300*/  IMAD R10, R72.reuse, R3, RZ ;  /* 0x00000003480a7224 */ /* 0x040fe200078e02ff */
[----:B------:R-:W-:Y:S01]  /*4310*/  SEL R3, R13, R36, !P5 ;  /* 0x000000240d037207 */ /* 0x000fe20006800000 */
[C---:B------:R-:W-:Y:S03]  /*4320*/  IMAD.HI.U32 R14, R9.reuse, R4, RZ ;  /* 0x00000004090e7227 */ /* 0x040fe600078e00ff */
[----:B------:R-:W-:Y:S01]  /*4330*/  ISETP.GE.AND P0, PT, R9, R10, PT ;  /* 0x0000000a0900720c */ /* 0x000fe20003f06270 */
[C---:B------:R-:W-:Y:S01]  /*4340*/  IMAD R12, R72.reuse, R11, RZ ;  /* 0x0000000b480c7224 */ /* 0x040fe200078e02ff */
[-C--:B------:R-:W-:Y:S04]  /*4350*/  SHF.R.U32.HI R14, RZ, R5.reuse, R14 ;  /* 0x00000005ff0e7219 */ /* 0x080fe8000001160e */
[----:B------:R-:W-:Y:S02]  /*4360*/  ISETP.GE.OR P0, PT, R3, R12, P0 ;  /* 0x0000000c0300720c */ /* 0x000fe40000706670 */
[----:B------:R-:W-:Y:S05]  /*4370*/  SEL R15, R9, R14, !P2 ;  /* 0x0000000e090f7207 */ /* 0x000fea0005000000 */
[----:B------:R-:W-:Y:S04]  /*4380*/  IMAD.MOV R14, RZ, RZ, -R15 ;  /* 0x000000ffff0e7224 */ /* 0x000fe800078e0a0f */
[----:B------:R-:W-:Y:S02]  /*4390*/  IMAD R14, R72, R14, R9 ;  /* 0x0000000e480e7224 */ /* 0x000fe400078e0209 */
[C---:B------:R-:W-:Y:S05]  /*43a0*/  @!P0 IMAD.HI.U32 R10, R3.reuse, R4, RZ ;  /* 0x00000004030a8227 */ /* 0x040fea00078e00ff */
[----:B------:R-:W-:Y:S04]  /*43b0*/  @!P0 SHF.R.U32.HI R10, RZ, R5, R10 ;  /* 0x00000005ff0a8219 */ /* 0x000fe8000001160a */
[----:B------:R-:W-:Y:S01]  /*43c0*/  @!P0 SEL R0, R3, R10, !P2 ;  /* 0x0000000a03008207 */ /* 0x000fe20005000000 */
[----:B------:R-:W-:Y:S03]  /*43d0*/  IMAD.MOV R10, RZ, RZ, -R3 ;  /* 0x000000ffff0a7224 */ /* 0x000fe600078e0a03 */
[----:B------:R-:W-:Y:S01]  /*43e0*/  @!P0 IADD3 R15, PT, PT, R15, -R0, RZ ;  /* 0x800000000f0f8210 */ /* 0x000fe20007ffe0ff */
[----:B------:R-:W-:Y:S01]  /*43f0*/  @!P0 IMAD R0, R11, R14, R0 ;  /* 0x0000000e0b008224 */ /* 0x000fe200078e0200 */
[----:B------:R-:W-:Y:S01]  /*4400*/  IADD3 R11, PT, PT, -R9, RZ, RZ ;  /* 0x000000ff090b7210 */ /* 0x000fe20007ffe1ff */
[----:B------:R-:W-:Y:S02]  /*4410*/  IMAD R13, R2, R10, R13 ;  /* 0x0000000a020d7224 */ /* 0x000fe400078e020d */
[----:B------:R-:W-:Y:S02]  /*4420*/  @!P0 IMAD R9, R15, R72, R3 ;  /* 0x000000480f098224 */ /* 0x000fe400078e0203 */
[----:B------:R-:W-:Y:S02]  /*4430*/  @!P0 IMAD.MOV.U32 R3, RZ, RZ, R0 ;  /* 0x000000ffff038224 */ /* 0x000fe400078e0000 */
[----:B------:R-:W-:Y:S02]  /*4440*/  IMAD R8, R6, R11, R8 ;  /* 0x0000000b06087224 */ /* 0x000fe400078e0208 */
[----:B------:R-:W-:Y:S02]  /*4450*/  IMAD R13, R3, R2, R13 ;  /* 0x00000002030d7224 */ /* 0x000fe400078e020d */
[----:B------:R-:W-:Y:S02]  /*4460*/  IMAD R8, R9, R6, R8 ;  /* 0x0000000609087224 */ /* 0x000fe400078e0208 */
.L_x_86:
[----:B------:R-:W-:Y:S05]  /*4470*/  BRA.U UP1, `(.L_x_87) ;  /* 0x0000000101107547 */ /* 0x000fea000b800000 */
[----:B------:R-:W-:Y:S04]  /*4480*/  MOV R0, UR7 ;  /* 0x0000000700007c02 */ /* 0x000fe80008000f00 */
[----:B------:R-:W-:Y:S04]  /*4490*/  SHF.L.U32 R3, R0, 0x1f, RZ ;  /* 0x0000001f00037819 */ /* 0x000fe800000006ff */
[----:B------:R-:W2:Y:S02]  /*44a0*/  SYNCS.PHASECHK.TRANS64.TRYWAIT P0, [UR6+0x48], R3 ;  /* 0x00004803ff0075a7 */ /* 0x000ea40008001106 */
[----:B--2---:R-:W-:Y:S05]  /*44b0*/  @!P0 BRA `(.L_x_88) ;  /* 0x0000003000748947 */ /* 0x004fea0003800000 */
.L_x_87:
[----:B------:R-:W-:Y:S05]  /*44c0*/  BRA.U !UP3, `(.L_x_89) ;  /* 0x000000010b347547 */ /* 0x000fea000b800000 */
[----:B------:R-:W-:Y:S01]  /*44d0*/  UPLOP3.LUT UP0, UPT, UPT, UPT, UP2, 0x80, 0x8 ;  /* 0x000000000008789c */ /* 0x000fe20003f0f020 */
[----:B--2---:R-:W-:Y:S02]  /*44e0*/  HFMA2 R0, -RZ, RZ, 0, 5.9604644775390625e-08 ;  /* 0x00000001ff007431 */ /* 0x004fe400000001ff */
[----:B------:R-:W-:Y:S03]  /*44f0*/  IMAD.MOV.U32 R165, RZ, RZ, 0x1 ;  /* 0x00000001ffa57424 */ /* 0x000fe600078e00ff */
[----:B------:R-:W-:Y:S05]  /*4500*/  PLOP3.LUT P0, PT, PT, PT, UP0, 0x80, 0x8 ;  /* 0x000000000008781c */ /* 0x000fea0003f0f008 */
[----:B------:R-:W2:Y:S01]  /*4510*/  @UP0 LDCU.64 UR10, c[0x0][0x888] ;  /* 0x00011100ff0a07ac */ /* 0x000ea20008000a00 */
[----:B------:R-:W-:Y:S07]  /*4520*/  @UP0 UIMAD UR8, UR36, UR4, URZ ;  /* 0x00000004240802a4 */ /* 0x000fee000f8e02ff */
[----:B------:R-:W-:Y:S01]  /*4530*/  @!P0 PRMT R165, R0, 0x7610, R165 ;  /* 0x0000761000a58816 */ /* 0x000fe200000000a5 */
[----:B--2---:R-:W-:Y:S03]  /*4540*/  @UP0 UIMAD.WIDE UR10, UR8, 0x4, UR10 ;  /* 0x00000004080a08a5 */ /* 0x004fe6000f8e020a */
[----:B------:R-:W2:Y:S03]  /*4550*/  @!UP0 LDCU UR8, c[0x0][0x880] ;  /* 0x00011000ff0887ac */ /* 0x000ea60008000800 */
[----:B------:R-:W-:Y:S01]  /*4560*/  IMAD.U32 R10, RZ, RZ, UR10 ;  /* 0x0000000aff0a7e24 */ /* 0x000fe2000f8e00ff */
[----:B------:R-:W-:Y:S05]  /*4570*/  MOV R11, UR11 ;  /* 0x0000000b000b7c02 */ /* 0x000fea0008000f00 */
[----:B-----5:R4:W5:Y:S02]  /*4580*/  @P0 LDG.E R81, desc[UR40][R10.64] ;  /* 0x000000280a510981 */ /* 0x020964000c1e1900 */
[----:B--2-4-:R-:W-:Y:S07]  /*4590*/  @!P0 IMAD.U32 R81, RZ, RZ, UR8 ;  /* 0x00000008ff518e24 */ /* 0x014fee000f8e00ff */
.L_x_89:
[----:B-----5:R-:W-:Y:S01]  /*45a0*/  @!P4 FSETP.EQ.AND P5, PT, R81, RZ, PT ;  /* 0x000000ff5100c20b */ /* 0x020fe20003fa2000 */
[----:B------:R-:W-:Y:S01]  /*45b0*/  @!UPT UIADD3 URZ, UPT, UPT, URZ, URZ, URZ ;  /* 0x000000fffffff290 */ /* 0x000fe2000fffe0ff */
[----:B------:R-:W-:Y:S11]  /*45c0*/  @!P4 BRA `(.L_x_90) ;  /* 0x000000000014c947 */ /* 0x000ff60003800000 */
[----:B------:R-:W-:Y:S02]  /*45d0*/  LOP3.LUT P0, RZ, R165, 0xff, RZ, 0xc0, !PT ;  /* 0x000000ffa5ff7812 */ /* 0x000fe4000780c0ff */
[----:B------:R-:W-:Y:S04]  /*45e0*/  PLOP3.LUT P5, PT, PT, PT, UP0, 0x80, 0x8 ;  /* 0x000000000008781c */ /* 0x000fe80003faf008 */
[----:B------:R-:W-:Y:S07]  /*45f0*/  PLOP3.LUT P5, PT, P5, PT, PT, 0x8, 0x80 ;  /* 0x000000000080781c */ /* 0x000fee0002fae170 */
[----:B------:R-:W-:Y:S11]  /*4600*/  @P0 FSETP.EQ.AND P5, PT, R81, RZ, PT ;  /* 0x000000ff5100020b */ /* 0x000ff60003fa2000 */
[----:B------:R-:W-:Y:S02]  /*4610*/  @!UPT UIADD3 URZ, UPT, UPT, URZ, URZ, URZ ;  /* 0x000000fffffff290 */ /* 0x000fe4000fffe0ff */
.L_x_90:
[----:B------:R-:W4:Y:S01]  /*4620*/  SYNCS.PHASECHK.TRANS64.TRYWAIT P4, [UR6+0x38], R26 ;  /* 0x0000381aff0075a7 */ /* 0x000f220008081106 */
[----:B------:R-:W-:Y:S01]  /*4630*/  @P3 SHF.R.U32.HI R27, RZ, 0x10, R21 ;  /* 0x00000010ff1b3819 */ /* 0x000fe20000011615 */
[----:B------:R-:W-:Y:S01]  /*4640*/  VIADD R29, R29, 0x1 ;  /* 0x000000011d1d7836 */ /* 0x000fe20000000000 */
[----:B------:R-:W5:Y:S08]  /*4650*/  LDC.64 R14, c[0x0][0xb10] ;  /* 0x0002c400ff0e7b82 */ /* 0x000f700000000a00 */
[----:B------:R-:W1:Y:S08]  /*4660*/  LDC.64 R10, c[0x0][0xb18] ;  /* 0x0002c600ff0a7b82 */ /* 0x000e700000000a00 */
[----:B--2---:R-:W2:Y:S08]  /*4670*/  @!P1 LDC R0, c[0x0][0xb20] ;  /* 0x0002c800ff009b82 */ /* 0x004eb00000000800 */
[----:B------:R-:W3:Y:S01]  /*4680*/  @!P1 LDC R3, c[0x0][0xb0c] ;  /* 0x0002c300ff039b82 */ /* 0x000ee20000000800 */
[----:B-----5:R-:W-:Y:S05]  /*4690*/  @!P1 IMAD.HI.U32 R14, R13, R14, RZ ;  /* 0x0000000e0d0e9227 */ /* 0x020fea00078e00ff */
[----:B------:R-:W-:Y:S01]  /*46a0*/  @!P1 SHF.R.U32.HI R14, RZ, R15, R14 ;  /* 0x0000000fff0e9219 */ /* 0x000fe2000001160e */
[----:B-1----:R-:W-:Y:S01]  /*46b0*/  @!P1 IMAD.HI.U32 R11, R8, R11, RZ ;  /* 0x0000000b080b9227 */ /* 0x002fe200078e00ff */
[----:B------:R-:W-:Y:S04]  /*46c0*/  @!P1 ISETP.NE.AND P0, PT, R10, 0x1, PT ;  /* 0x000000010a00980c */ /* 0x000fe80003f05270 */
[----:B--2---:R-:W-:Y:S02]  /*46d0*/  @!P1 SHF.R.U32.HI R9, RZ, R0, R11 ;  /* 0x00000000ff099219 */ /* 0x004fe4000001160b */
[----:B---3--:R-:W-:Y:S02]  /*46e0*/  @!P1 ISETP.NE.AND P2, PT, R3, 0x1, PT ;  /* 0x000000010300980c */ /* 0x008fe40003f45270 */
[----:B------:R-:W-:Y:S02]  /*46f0*/  @!P1 SEL R9, R8, R9, !P0 ;  /* 0x0000000908099207 */ /* 0x000fe40004000000 */
[----:B------:R-:W-:Y:S02]  /*4700*/  ELECT P0, URZ, PT ;  /* 0x0000000000ff782f */ /* 0x000fe40003800000 */
[----:B------:R-:W-:Y:S05]  /*4710*/  @!P1 SEL R14, R13, R14, !P2 ;  /* 0x0000000e0d0e9207 */ /* 0x000fea0005000000 */
[----:B------:R-:W-:Y:S02]  /*4720*/  @!P1 IMAD.IADD R0, R9, 0x1, -R14 ;  /* 0x0000000109009824 */ /* 0x000fe400078e0a0e */
[----:B------:R-:W-:Y:S02]  /*4730*/  @!P1 IMAD.IADD R9, R14, 0x1, -R9 ;  /* 0x000000010e099824 */ /* 0x000fe400078e0a09 */
[----:B------:R-:W-:Y:S02]  /*4740*/  @!P1 IMAD R13, R0, R3, R13 ;  /* 0x00000003000d9224 */ /* 0x000fe400078e020d */
[----:B------:R-:W-:Y:S01]  /*4750*/  @!P1 IMAD R8, R9, R10, R8 ;  /* 0x0000000a09089224 */ /* 0x000fe200078e0208 */
[----:B----4-:R-:W-:Y:S06]  /*4760*/  @!P4 BRA `(.L_x_91) ;  /* 0x0000002c00e0c947 */ /* 0x010fec0003800000 */
.L_x_143:
[----:B------:R-:W-:Y:S01]  /*4770*/  PLOP3.LUT P5, PT, P5, P0, PT, 0xf2, 0x2f ;  /* 0x00000000002f781c */ /* 0x000fe20002fa1e72 */
[----:B------:R-:W-:Y:S01]  /*4780*/  UMOV UR14, 0x0 ;  /* 0x00000000000e7882 */ /* 0x000fe20000000000 */
[----:B------:R-:W-:Y:S01]  /*4790*/  LOP3.LUT R30, R30, 0x1, RZ, 0x3c, !PT ;  /* 0x000000011e1e7812 */ /* 0x000fe200078e3cff */
[----:B------:R-:W-:Y:S01]  /*47a0*/  UMOV UR15, 0x10000000 ;  /* 0x10000000000f7882 */ /* 0x000fe20000000000 */
[----:B------:R-:W-:Y:S01]  /*47b0*/  UMOV UR12, UR36 ;  /* 0x00000024000c7c82 */ /* 0x000fe20008000000 */
[----:B------:R-:W-:Y:S08]  /*47c0*/  @P3 R2UR UR36, R27 ;  /* 0x000000001b2432ca */ /* 0x000ff000000e0000 */
[----:B-1----:R-:W-:Y:S01]  /*47d0*/  @!P5 IADD3 R3, P0, PT, R32, 0x580, RZ ;  /* 0x000005802003d810 */ /* 0x002fe20007f1e0ff */
[----:B------:R-:W-:Y:S01]  /*47e0*/  @!P5 IMAD.SHL.U32 R164, R164, 0x40, RZ ;  /* 0x00000040a4a4d824 */ /* 0x000fe200078e00ff */
[----:B------:R-:W-:Y:S01]  /*47f0*/  VOTEU.ALL UP1, P5 ;  /* 0x0000000000ff7886 */ /* 0x000fe20002820000 */
[----:B------:R-:W-:Y:S01]  /*4800*/  @!P5 IMAD.SHL.U32 R155, R155, 0x80, RZ ;  /* 0x000000809b9bd824 */ /* 0x000fe200078e00ff */
[----:B------:R-:W-:Y:S01]  /*4810*/  @!P5 R2UR UR9, R3 ;  /* 0x000000000309d2ca */ /* 0x000fe200000e0000 */
[----:B------:R-:W-:Y:S01]  /*4820*/  @!P5 IMAD.X R0, RZ, RZ, R33, P0 ;  /* 0x000000ffff00d224 */ /* 0x000fe200000e0621 */
[----:B------:R-:W-:Y:S01]  /*4830*/  @!P5 R2UR UR10, R164 ;  /* 0x00000000a40ad2ca */ /* 0x000fe200000e0000 */
[----:B------:R-:W-:Y:S01]  /*4840*/  IMAD.IADD R164, R8, 0x1, R143 ;  /* 0x0000000108a47824 */ /* 0x000fe200078e028f */
[----:B------:R-:W-:Y:S01]  /*4850*/  @!P5 R2UR UR11, R155 ;  /* 0x000000009b0bd2ca */ /* 0x000fe200000e0000 */
[----:B------:R-:W-:Y:S01]  /*4860*/  IMAD.IADD R155, R13, 0x1, R154 ;  /* 0x000000010d9b7824 */ /* 0x000fe200078e029a */
[----:B------:R-:W-:Y:S02]  /*4870*/  @!P5 R2UR UR8, R0 ;  /* 0x000000000008d2ca */ /* 0x000fe400000e0000 */
[C---:B------:R-:W-:Y:S04]  /*4880*/  ISETP.NE.AND P0, PT, R29.reuse, 0x2, PT ;  /* 0x000000021d00780c */ /* 0x040fe80003f05270 */
[----:B------:R-:W-:Y:S01]  /*4890*/  SEL R3, RZ, 0x1, P0 ;  /* 0x00000001ff037807 */ /* 0x000fe20000000000 */
[----:B------:R-:W-:Y:S01]  /*48a0*/  IMAD.U32 R10, RZ, RZ, UR9 ;  /* 0x00000009ff0a7e24 */ /* 0x000fe2000f8e00ff */
[----:B------:R-:W-:Y:S01]  /*48b0*/  @!UP1 UIADD3 UR9, UPT, UPT, UR6, 0x30, URZ ;  /* 0x0000003006099890 */ /* 0x000fe2000fffe0ff */
[----:B------:R-:W-:Y:S02]  /*48c0*/  SEL R29, R29, RZ, P0 ;  /* 0x000000ff1d1d7207 */ /* 0x000fe40000000000 */
[----:B------:R-:W-:Y:S02]  /*48d0*/  LOP3.LUT R28, R28, R3, RZ, 0x3c, !PT ;  /* 0x000000031c1c7212 */ /* 0x000fe400078e3cff */
[----:B------:R-:W-:Y:S01]  /*48e0*/  IMAD.U32 R11, RZ, RZ, UR8 ;  /* 0x00000008ff0b7e24 */ /* 0x000fe2000f8e00ff */
[----:B------:R-:W-:Y:S01]  /*48f0*/  @!P5 R2UR UR16, R10 ;  /* 0x000000000a10d2ca */ /* 0x000fe200000e0000 */
[----:B------:R-:W-:Y:S01]  /*4900*/  @!UP1 UIADD3 UR8, UPT, UPT, UR6, 0x200, URZ ;  /* 0x0000020006089890 */ /* 0x000fe2000fffe0ff */
[----:B------:R-:W-:Y:S02]  /*4910*/  VOTEU.ALL UP1, P5 ;  /* 0x0000000000ff7886 */ /* 0x000fe40002820000 */
[----:B------:R-:W-:Y:S11]  /*4920*/  @!P5 R2UR UR17, R11 ;  /* 0x000000000b11d2ca */ /* 0x000ff600000e0000 */
[----:B------:R-:W-:Y:S02]  /*4930*/  @!UPT UIADD3 URZ, UPT, UPT, URZ, URZ, URZ ;  /* 0x000000fffffff290 */ /* 0x000fe4000fffe0ff */
[----:B------:R2:W-:Y:S01]  /*4940*/  @!UP1 UTMALDG.3D [UR8], [UR16], desc[UR14] ;  /* 0x00000e08100095b4 */ /* 0x0005e20008011000 */
[----:B------:R2:W-:Y:S01]  /*4950*/  @!P5 SYNCS.ARRIVE.TRANS64.RED.A0TR RZ, [UR6+0x30], R25 ;  /* 0x00003019ffffd9a7 */ /* 0x0005e20008300406 */
[----:B------:R-:W-:Y:S01]  /*4960*/  UPLOP3.LUT UP1, UPT, UPT, UPT, UPT, 0x80, 0x8 ;  /* 0x000000000008789c */ /* 0x000fe20003f2f070 */
[----:B------:R-:W-:Y:S01]  /*4970*/  SYNCS.ARRIVE.TRANS64.RED.A1T0 RZ, [UR37], RZ ;  /* 0x000000ffffff79a7 */ /* 0x000fe20008100425 */
[----:B------:R-:W-:Y:S09]  /*4980*/  @P3 BRA `(.L_x_92) ;  /* 0xfffffff400b43947 */ /* 0x000ff2000383ffff */
[----:B------:R-:W-:Y:S07]  /*4990*/  MOV R0, UR6 ;  /* 0x0000000600007c02 */ /* 0x000fee0008000f00 */
.L_x_93:
[----:B-1----:R-:W-:-:S04]  /*49a0*/  SHF.L.U32 R3, R30, 0x1f, RZ ;  /* 0x0000001f1e037819 */ /* 0x002fc800000006ff */
[----:B------:R1:W3:Y:S03]  /*49b0*/  SYNCS.PHASECHK.TRANS64.TRYWAIT P0, [R0+URZ+0x38], R3 ;  /* 0x00003803000075a7 */ /* 0x0002e600080011ff */
[----:B---3--:R-:W-:Y:S05]  /*49c0*/  @!P0 NANOSLEEP.SYNCS 0x989680 ;  /* 0x009896800000895d */ /* 0x008fea0003900000 */
[----:B------:R-:W3:Y:S02]  /*49d0*/  @!P0 SYNCS.PHASECHK.TRANS64 P0, [R0+URZ+0x38], R3 ;  /* 0x00003803000085a7 */ /* 0x000ee400080010ff */
[----:B--23--:R-:W-:Y:S05]  /*49e0*/  @P0 EXIT ;  /* 0x000000000000094d */ /* 0x00cfea0003800000 */
[----:B------:R-:W-:Y:S05]  /*49f0*/  BRA `(.L_x_93) ;  /* 0xfffffffc00e87947 */ /* 0x000fea000383ffff */
.L_x_84:
[----:B------:R-:W-:-:S06]  /*4a00*/  UISETP.GE.AND UP1, UPT, UR10, 0x4, UPT ;  /* 0x000000040a00788c */ /* 0x000fcc000bf26270 */
[----:B------:R-:W-:-:S13]  /*4a10*/  PLOP3.LUT P0, PT, PT, PT, UP1, 0x80, 0x8 ;  /* 0x000000000008781c */ /* 0x000fda0003f0f018 */
[----:B------:R-:W-:Y:S05]  /*4a20*/  @!P0 EXIT ;  /* 0x000000000000894d */ /* 0x000fea0003800000 */
[----:B------:R-:W-:Y:S01]  /*4a30*/  BAR.SYNC.DEFER_BLOCKING 0x6, 0xa0 ;  /* 0x0182800000007b1d */ /* 0x000fe20000010000 */
[C---:B------:R-:W-:Y:S02]  /*4a40*/  IMAD.SHL.U32 R3, R166.reuse, 0x40, RZ ;  /* 0x00000040a6037824 */ /* 0x040fe400078e00ff */
[----:B------:R-:W-:Y:S02]  /*4a50*/  HFMA2 R76, -RZ, RZ, 0, 0 ;  /* 0x00000000ff4c7431 */ /* 0x000fe400000001ff */
[C---:B------:R-:W-:Y:S01]  /*4a60*/  IMAD.SHL.U32 R168, R166.reuse, 0x8, RZ ;  /* 0x00000008a6a87824 */ /* 0x040fe200078e00ff */
[----:B------:R-:W-:Y:S01]  /*4a70*/  CS2R R174, SRZ ;  /* 0x0000000000ae7805 */ /* 0x000fe2000001ff00 */
[----:B------:R-:W-:Y:S01]  /*4a80*/  IMAD.U32 R79, R166, 0x10000, RZ ;  /* 0x00010000a64f7824 */ /* 0x000fe200078e00ff */
[----:B------:R-:W-:Y:S01]  /*4a90*/  UMOV UR43, 0x400 ;  /* 0x00000400002b7882 */ /* 0x000fe20000000000 */
[----:B------:R-:W-:Y:S01]  /*4aa0*/  LOP3.LUT R5, R3, 0x180, RZ, 0xc0, !PT ;  /* 0x0000018003057812 */ /* 0x000fe200078ec0ff */
[----:B------:R-:W-:Y:S01]  /*4ab0*/  ULEA UR43, UR37, UR43, 0x18 ;  /* 0x0000002b252b7291 */ /* 0x000fe2000f8ec0ff */
[----:B------:R-:W1:Y:S01]  /*4ac0*/  LDC R167, c[0x0][0x370] ;  /* 0x0000dc00ffa77b82 */ /* 0x000e620000000800 */
[----:B------:R-:W-:Y:S01]  /*4ad0*/  LOP3.LUT R79, R79, 0x600000, RZ, 0xc0, !PT ;  /* 0x006000004f4f7812 */ /* 0x000fe200078ec0ff */
[----:B------:R-:W-:Y:S01]  /*4ae0*/  IMAD.MOV.U32 R182, RZ, RZ, RZ ;  /* 0x000000ffffb67224 */ /* 0x000fe200078e00ff */
[----:B------:R-:W-:Y:S01]  /*4af0*/  LOP3.LUT R168, R5, 0x30, R168, 0xf8, !PT ;  /* 0x0000003005a87812 */ /* 0x000fe200078ef8a8 */
[----:B------:R-:W-:Y:S01]  /*4b00*/  UIADD3 UR4, UPT, UPT, UR43, 0x2200, URZ ;  /* 0x000022002b047890 */ /* 0x000fe2000fffe0ff */
[----:B------:R-:W-:Y:S01]  /*4b10*/  IMAD.MOV.U32 R173, RZ, RZ, RZ ;  /* 0x000000ffffad7224 */ /* 0x000fe200078e00ff */
[----:B------:R-:W2:Y:S01]  /*4b20*/  LDCU.64 UR46, c[0x0][0x348] ;  /* 0x00006900ff2e77ac */ /* 0x000ea20008000a00 */
[----:B------:R-:W-:Y:S01]  /*4b30*/  LOP3.LUT R168, R168, 0x1e40, R3, 0xf8, !PT ;  /* 0x00001e40a8a87812 */ /* 0x000fe200078ef803 */
[----:B------:R-:W3:Y:S01]  /*4b40*/  LDC R74, c[0x0][0xb0c] ;  /* 0x0002c300ff4a7b82 */ /* 0x000ee20000000800 */
[----:B------:R-:W-:Y:S01]  /*4b50*/  IMAD.SHL.U32 R3, R166, 0x10, RZ ;  /* 0x00000010a6037824 */ /* 0x000fe200078e00ff */
[----:B------:R-:W-:Y:S01]  /*4b60*/  MOV R179, UR4 ;  /* 0x0000000400b37c02 */ /* 0x000fe20008000f00 */
[----:B------:R-:W4:Y:S03]  /*4b70*/  LDCU.64 UR38, c[0x0][0x888] ;  /* 0x00011100ff2677ac */ /* 0x000f260008000a00 */
[C---:B------:R-:W-:Y:S01]  /*4b80*/  LOP3.LUT R5, R3.reuse, 0x20, RZ, 0xc0, !PT ;  /* 0x0000002003057812 */ /* 0x040fe200078ec0ff */
[----:B------:R-:W2:Y:S01]  /*4b90*/  LDS R0, [UR43+0x100] ;  /* 0x0001002bff007984 */ /* 0x000ea20008000800 */
[----:B------:R-:W1:Y:S01]  /*4ba0*/  LDC R170, c[0x0][0xb20] ;  /* 0x0002c800ffaa7b82 */ /* 0x000e620000000800 */
[----:B------:R-:W-:Y:S01]  /*4bb0*/  LOP3.LUT R3, R3, 0x40, RZ, 0xc0, !PT ;  /* 0x0000004003037812 */ /* 0x000fe200078ec0ff */
[----:B------:R-:W-:-:S06]  /*4bc0*/  UIADD3 UR42, UPT, UPT, UR43, 0x200, URZ ;  /* 0x000002002b2a7890 */ /* 0x000fcc000fffe0ff */
[----:B------:R-:W1:Y:S08]  /*4bd0*/  LDC R73, c[0x0][0xb30] ;  /* 0x0002cc00ff497b82 */ /* 0x000e700000000800 */
[----:B------:R-:W1:Y:S08]  /*4be0*/  LDC.64 R152, c[0x0][0xb10] ;  /* 0x0002c400ff987b82 */ /* 0x000e700000000a00 */
[----:B------:R-:W1:Y:S08]  /*4bf0*/  LDC.64 R70, c[0x0][0xb18] ;  /* 0x0002c600ff467b82 */ /* 0x000e700000000a00 */
[----:B------:R-:W1:Y:S01]  /*4c00*/  LDC.64 R148, c[0x0][0x888] ;  /* 0x00022200ff947b82 */ /* 0x000e620000000a00 */
[----:B--2---:R-:W-:-:S07]  /*4c10*/  IMAD.IADD R79, R0, 0x1, R79 ;  /* 0x00000001004f7824 */ /* 0x004fce00078e024f */
[----:B------:R-:W2:Y:S01]  /*4c20*/  LDC.64 R68, c[0x0][0xb28] ;  /* 0x0002ca00ff447b82 */ /* 0x000ea20000000a00 */
[----:B------:R-:W-:-:S05]  /*4c30*/  VIADD R0, R168, UR43 ;  /* 0x0000002ba8007c36 */ /* 0x000fca0008000000 */
[--C-:B------:R-:W-:Y:S02]  /*4c40*/  IADD3 R178, PT, PT, -R5, 0x200, R0.reuse ;  /* 0x0000020005b27810 */ /* 0x100fe40007ffe100 */
[----:B------:R-:W1:Y:S01]  /*4c50*/  LDC.64 R150, c[0x0][0x890] ;  /* 0x00022400ff967b82 */ /* 0x000e620000000a00 */
[----:B------:R-:W-:Y:S02]  /*4c60*/  IADD3 R177, PT, PT, -R3, 0x200, R0 ;  /* 0x0000020003b17810 */ /* 0x000fe40007ffe100 */
[----:B------:R-:W-:-:S05]  /*4c70*/  IMAD.IADD R176, R178, 0x1, -R3 ;  /* 0x00000001b2b07824 */ /* 0x000fca00078e0a03 */
[----:B------:R-:W1:Y:S08]  /*4c80*/  LDC.64 R146, c[0x0][0x8b0] ;  /* 0x00022c00ff927b82 */ /* 0x000e700000000a00 */
[----:B------:R-:W1:Y:S08]  /*4c90*/  LDC.64 R144, c[0x0][0x8a8] ;  /* 0x00022a00ff907b82 */ /* 0x000e700000000a00 */
[----:B---34-:R-:W1:Y:S02]  /*4ca0*/  LDC R172, c[0x0][0x374] ;  /* 0x0000dd00ffac7b82 */ /* 0x018e640000000800 */
.L_x_111:
[----:B------:R-:W-:Y:S02]  /*4cb0*/  LEA R0, R182, UR43, 0x3 ;  /* 0x0000002bb6007c11 */ /* 0x000fe4000f8e18ff */
[----:B------:R-:W-:Y:S02]  /*4cc0*/  SHF.L.U32 R3, R174, 0x1f, RZ ;  /* 0x0000001fae037819 */ /* 0x000fe400000006ff */
[----:B------:R-:W-:Y:S02]  /*4cd0*/  LEA R16, R182, UR43, 0x4 ;  /* 0x0000002bb6107c11 */ /* 0x000fe4000f8e20ff */
[----:B------:R-:W3:Y:S02]  /*4ce0*/  SYNCS.PHASECHK.TRANS64.TRYWAIT P0, [R0+URZ+0x50], R3 ;  /* 0x00005003000075a7 */ /* 0x000ee400080011ff */
[----:B-123--:R-:W-:Y:S05]  /*4cf0*/  @!P0 BRA `(.L_x_94) ;  /* 0x0000002800948947 */ /* 0x00efea0003800000 */
.L_x_144:
[----:B------:R-:W4:Y:S01]  /*4d00*/  LDC.64 R12, c[0x0][0xb10] ;  /* 0x0002c400ff0c7b82 */ /* 0x000f220000000a00 */
[----:B------:R-:W2:Y:S01]  /*4d10*/  LDS.128 R16, [R16+0xe0] ;  /* 0x0000e00010107984 */ /* 0x000ea20000000c00 */
[----:B-1----:R-:W-:Y:S01]  /*4d20*/  ISETP.NE.AND P1, PT, R73, 0x1, PT ;  /* 0x000000014900780c */ /* 0x002fe20003f25270 */
[----:B---3--:R-:W-:Y:S01]  /*4d30*/  VIADD R0, R0, 0x60 ;  /* 0x0000006000007836 */ /* 0x008fe20000000000 */
[----:B------:R-:W-:Y:S04]  /*4d40*/  ISETP.GE.AND P0, PT, R72, 0x1, PT ;  /* 0x000000014800780c */ /* 0x000fe80003f06270 */
[----:B------:R-:W1:Y:S01]  /*4d50*/  LDC.64 R10, c[0x0][0xb18] ;  /* 0x0002c600ff0a7b82 */ /* 0x000e620000000a00 */
[----:B------:R-:W-:Y:S01]  /*4d60*/  PRMT R0, RZ, 0x654, R0 ;  /* 0x00000654ff007816 */ /* 0x000fe20000000000 */
[----:B------:R-:W-:Y:S01]  /*4d70*/  @!PT LDS RZ, [RZ] ;  /* 0x00000000fffff984 */ /* 0x000fe20000000800 */
[----:B------:R-:W-:Y:S01]  /*4d80*/  @!PT LDS RZ, [RZ] ;  /* 0x00000000fffff984 */ /* 0x000fe20000000800 */
[----:B------:R-:W-:Y:S01]  /*4d90*/  @!PT LDS RZ, [RZ] ;  /* 0x00000000fffff984 */ /* 0x000fe20000000800 */
[----:B------:R-:W-:Y:S01]  /*4da0*/  @!PT LDS RZ, [RZ] ;  /* 0x00000000fffff984 */ /* 0x000fe20000000800 */
[----:B------:R3:W-:Y:S06]  /*4db0*/  MEMBAR.ALL.CTA ;  /* 0x0000000000007992 */ /* 0x0007ec0000008000 */
[----:B---3--:R-:W3:Y:S01]  /*4dc0*/  FENCE.VIEW.ASYNC.S ;  /* 0x00000000000073c6 */ /* 0x008ee20000000000 */
[----:B------:R-:W1:Y:S08]  /*4dd0*/  @!P1 LDC R14, c[0x0][0xb20] ;  /* 0x0002c800ff0e9b82 */ /* 0x000e700000000800 */
[----:B------:R-:W1:Y:S01]  /*4de0*/  @!P1 LDC R9, c[0x0][0xb0c] ;  /* 0x0002c300ff099b82 */ /* 0x000e620000000800 */
[----:B---3--:R3:W-:Y:S01]  /*4df0*/  SYNCS.ARRIVE.TRANS64.RED.A1T0 RZ, [R0+URZ], RZ ;  /* 0x000000ff00ff79a7 */ /* 0x0087e200081004ff */
[----:B--2---:R-:W-:Y:S04]  /*4e00*/  LOP3.LUT P4, RZ, R18, 0x1, RZ, 0xc0, !PT ;  /* 0x0000000112ff7812 */ /* 0x004fe8000788c0ff */
[----:B------:R-:W-:Y:S09]  /*4e10*/  P2R R180, PR, RZ, 0x10 ;  /* 0x00000010ffb47803 */ /* 0x000ff20000000000 */
[----:B------:R-:W-:Y:S02]  /*4e20*/  @P4 MOV R77, R16 ;  /* 0x00000010004d4202 */ /* 0x000fe40000000f00 */
[----:B------:R-:W-:Y:S01]  /*4e30*/  @P4 LOP3.LUT R75, R17, 0xffff, RZ, 0xc0, !PT ;  /* 0x0000ffff114b4812 */ /* 0x000fe200078ec0ff */
[----:B---34-:R-:W-:Y:S06]  /*4e40*/  @!P0 BRA `(.L_x_95) ;  /* 0x0000000000a48947 */ /* 0x018fec0003800000 */
[----:B------:R-:W-:Y:S01]  /*4e50*/  IMAD.HI.U32 R21, R172, R71, RZ ;  /* 0x00000047ac157227 */ /* 0x000fe200078e00ff */
[----:B------:R-:W-:Y:S02]  /*4e60*/  ISETP.NE.AND P0, PT, R70, 0x1, PT ;  /* 0x000000014600780c */ /* 0x000fe40003f05270 */
[----:B------:R-:W-:Y:S01]  /*4e70*/  ISETP.NE.AND P2, PT, R72, 0x1, PT ;  /* 0x000000014800780c */ /* 0x000fe20003f45270 */
[----:B------:R-:W-:Y:S01]  /*4e80*/  IMAD.HI.U32 R20, R167, R152, RZ ;  /* 0x00000098a7147227 */ /* 0x000fe200078e00ff */
[----:B------:R-:W-:Y:S02]  /*4e90*/  SHF.R.U32.HI R21, RZ, R170, R21 ;  /* 0x000000aaff157219 */ /* 0x000fe40000011615 */
[----:B------:R-:W-:Y:S01]  /*4ea0*/  ISETP.NE.AND P3, PT, R74, 0x1, PT ;  /* 0x000000014a00780c */ /* 0x000fe20003f65270 */
[----:B------:R-:W-:Y:S01]  /*4eb0*/  IMAD.HI.U32 R24, R77, R152, RZ ;  /* 0x000000984d187227 */ /* 0x000fe200078e00ff */
[----:B------:R-:W-:Y:S02]  /*4ec0*/  SHF.R.U32.HI R20, RZ, R153, R20 ;  /* 0x00000099ff147219 */ /* 0x000fe40000011614 */
[----:B------:R-:W-:Y:S01]  /*4ed0*/  SEL R3, R172, R21, !P0 ;  /* 0x00000015ac037207 */ /* 0x000fe20004000000 */
[----:B------:R-:W-:Y:S01]  /*4ee0*/  IMAD.HI.U32 R21, R75, R71, RZ ;  /* 0x000000474b157227 */ /* 0x000fe200078e00ff */
[----:B------:R-:W-:Y:S02]  /*4ef0*/  SEL R7, R167, R20, !P3 ;  /* 0x00000014a7077207 */ /* 0x000fe40005800000 */
[----:B------:R-:W-:Y:S01]  /*4f00*/  SHF.R.U32.HI R24, RZ, R153, R24 ;  /* 0x00000099ff187219 */ /* 0x000fe20000011618 */
[-C--:B------:R-:W-:Y:S04]  /*4f10*/  IMAD.HI.U32 R20, R3, R68.reuse, RZ ;  /* 0x0000004403147227 */ /* 0x080fe800078e00ff */
[----:B------:R-:W-:Y:S01]  /*4f20*/  IMAD.HI.U32 R22, R7, R68, RZ ;  /* 0x0000004407167227 */ /* 0x000fe200078e00ff */
[-C--:B------:R-:W-:Y:S02]  /*4f30*/  @P2 SHF.R.U32.HI R3, RZ, R69.reuse, R20 ;  /* 0x00000045ff032219 */ /* 0x080fe40000011614 */
[----:B------:R-:W-:Y:S02]  /*4f40*/  SHF.R.U32.HI R20, RZ, R170, R21 ;  /* 0x000000aaff147219 */ /* 0x000fe40000011615 */
[----:B------:R-:W-:Y:S01]  /*4f50*/  @P2 SHF.R.U32.HI R7, RZ, R69, R22 ;  /* 0x00000045ff072219 */ /* 0x000fe20000011616 */
[C---:B------:R-:W-:Y:S01]  /*4f60*/  IMAD R2, R72.reuse, R3, RZ ;  /* 0x0000000348027224 */ /* 0x040fe200078e02ff */
[----:B------:R-:W-:Y:S02]  /*4f70*/  SEL R5, R75, R20, !P0 ;  /* 0x000000144b057207 */ /* 0x000fe40004000000 */
[----:B------:R-:W-:Y:S01]  /*4f80*/  SEL R3, R77, R24, !P3 ;  /* 0x000000184d037207 */ /* 0x000fe20005800000 */
[----:B------:R-:W-:Y:S01]  /*4f90*/  IMAD R4, R72, R7, RZ ;  /* 0x0000000748047224 */ /* 0x000fe200078e02ff */
[C---:B------:R-:W-:Y:S01]  /*4fa0*/  ISETP.GE.AND P0, PT, R5.reuse, R2, PT ;  /* 0x000000020500720c */ /* 0x040fe20003f06270 */
[----:B------:R-:W-:Y:S03]  /*4fb0*/  IMAD.HI.U32 R6, R5, R68, RZ ;  /* 0x0000004405067227 */ /* 0x000fe600078e00ff */
[----:B------:R-:W-:Y:S01]  /*4fc0*/  ISETP.GE.OR P0, PT, R3, R4, P0 ;  /* 0x000000040300720c */ /* 0x000fe20000706670 */
[----:B------:R-:W-:Y:S01]  /*4fd0*/  IMAD.MOV R4, RZ, RZ, -R3 ;  /* 0x000000ffff047224 */ /* 0x000fe200078e0a03 */
[-C--:B------:R-:W-:Y:S03]  /*4fe0*/  SHF.R.U32.HI R6, RZ, R69.reuse, R6 ;  /* 0x00000045ff067219 */ /* 0x080fe60000011606 */
[----:B------:R-:W-:Y:S01]  /*4ff0*/  IMAD R77, R74, R4, R77 ;  /* 0x000000044a4d7224 */ /* 0x000fe200078e024d */
[----:B------:R-:W-:Y:S05]  /*5000*/  SEL R15, R5, R6, !P2 ;  /* 0x00000006050f7207 */ /* 0x000fea0005000000 */
[----:B------:R-:W-:Y:S02]  /*5010*/  IMAD.MOV R6, RZ, RZ, -R15 ;  /* 0x000000ffff067224 */ /* 0x000fe400078e0a0f */
[C---:B------:R-:W-:Y:S04]  /*5020*/  @!P0 IMAD.HI.U32 R2, R3.reuse, R68, RZ ;  /* 0x0000004403028227 */ /* 0x040fe800078e00ff */
[----:B------:R-:W-:Y:S01]  /*5030*/  IMAD R6, R72, R6, R5 ;  /* 0x0000000648067224 */ /* 0x000fe200078e0205 */
[----:B------:R-:W-:Y:S04]  /*5040*/  @!P0 SHF.R.U32.HI R2, RZ, R69, R2 ;  /* 0x00000045ff028219 */ /* 0x000fe80000011602 */
[----:B------:R-:W-:Y:S02]  /*5050*/  @!P0 SEL R0, R3, R2, !P2 ;  /* 0x0000000203008207 */ /* 0x000fe40005000000 */
[----:B------:R-:W-:Y:S02]  /*5060*/  IADD3 R2, PT, PT, -R5, RZ, RZ ;  /* 0x000000ff05027210 */ /* 0x000fe40007ffe1ff */
[----:B------:R-:W-:Y:S01]  /*5070*/  @!P0 IADD3 R8, PT, PT, R15, -R0, RZ ;  /* 0x800000000f088210 */ /* 0x000fe20007ffe0ff */
[----:B------:R-:W-:Y:S02]  /*5080*/  @!P0 IMAD R0, R7, R6, R0 ;  /* 0x0000000607008224 */ /* 0x000fe400078e0200 */
[----:B------:R-:W-:Y:S02]  /*5090*/  IMAD R75, R70, R2, R75 ;  /* 0x00000002464b7224 */ /* 0x000fe400078e024b */
[----:B------:R-:W-:Y:S02]  /*50a0*/  @!P0 IMAD R5, R8, R72, R3 ;  /* 0x0000004808058224 */ /* 0x000fe400078e0203 */
[----:B------:R-:W-:Y:S04]  /*50b0*/  @!P0 IMAD.MOV.U32 R3, RZ, RZ, R0 ;  /* 0x000000ffff038224 */ /* 0x000fe800078e0000 */
[----:B------:R-:W-:Y:S02]  /*50c0*/  IMAD R77, R3, R74, R77 ;  /* 0x0000004a034d7224 */ /* 0x000fe400078e024d */
[----:B------:R-:W-:Y:S07]  /*50d0*/  IMAD R75, R5, R70, R75 ;  /* 0x00000046054b7224 */ /* 0x000fee00078e024b */
.L_x_95:
[----:B------:R-:W-:Y:S01]  /*50e0*/  @!P1 IMAD.HI.U32 R0, R77, R12, RZ ;  /* 0x0000000c4d009227 */ /* 0x000fe200078e00ff */
[----:B-1----:R-:W-:Y:S01]  /*50f0*/  @!P1 ISETP.NE.AND P0, PT, R10, 0x1, PT ;  /* 0x000000010a00980c */ /* 0x002fe20003f05270 */
[----:B------:R-:W-:Y:S01]  /*5100*/  ULOP3.LUT UP0, URZ, UR42, 0x1b0, URZ, 0xc0, !UPT ;  /* 0x000001b02aff7892 */ /* 0x000fe2000f80c0ff */
[----:B------:R-:W-:Y:S01]  /*5110*/  @!P1 ISETP.NE.AND P2, PT, R9, 0x1, PT ;  /* 0x000000010900980c */ /* 0x000fe20003f45270 */
[----:B------:R-:W-:Y:S01]  /*5120*/  @!P1 IMAD.HI.U32 R3, R75, R11, RZ ;  /* 0x0000000b4b039227 */ /* 0x000fe200078e00ff */
[----:B------:R-:W-:Y:S02]  /*5130*/  @!P1 SHF.R.U32.HI R0, RZ, R13, R0 ;  /* 0x0000000dff009219 */ /* 0x000fe40000011600 */
[----:B------:R-:W-:Y:S01]  /*5140*/  @P4 SHF.R.U32.HI R171, RZ, 0x10, R17 ;  /* 0x00000010ffab4819 */ /* 0x000fe20000011611 */
[----:B------:R-:W-:Y:S01]  /*5150*/  VIADD R182, R182, 0x1 ;  /* 0x00000001b6b67836 */ /* 0x000fe20000000000 */
[----:B------:R-:W-:Y:S02]  /*5160*/  @!P1 SHF.R.U32.HI R2, RZ, R14, R3 ;  /* 0x0000000eff029219 */ /* 0x000fe40000011603 */
[----:B------:R-:W-:Y:S02]  /*5170*/  @!P1 SEL R3, R77, R0, !P2 ;  /* 0x000000004d039207 */ /* 0x000fe40005000000 */
[----:B------:R-:W-:Y:S05]  /*5180*/  @!P1 SEL R2, R75, R2, !P0 ;  /* 0x000000024b029207 */ /* 0x000fea0004000000 */
[----:B------:R-:W-:Y:S02]  /*5190*/  @!P1 IMAD.IADD R0, R2, 0x1, -R3 ;  /* 0x0000000102009824 */ /* 0x000fe400078e0a03 */
[----:B------:R-:W-:Y:S02]  /*51a0*/  @!P1 IMAD.IADD R2, R3, 0x1, -R2 ;  /* 0x0000000103029824 */ /* 0x000fe400078e0a02 */
[----:B------:R-:W-:Y:S02]  /*51b0*/  @!P1 IMAD R77, R0, R9, R77 ;  /* 0x00000009004d9224 */ /* 0x000fe400078e024d */
[----:B------:R-:W-:Y:S01]  /*51c0*/  @!P1 IMAD R75, R2, R10, R75 ;  /* 0x0000000a024b9224 */ /* 0x000fe200078e024b */
[----:B------:R-:W-:Y:S06]  /*51d0*/  BRA.U !UP0, `(.L_x_96) ;  /* 0x0000000108407547 */ /* 0x000fec000b800000 */
[----:B------:R-:W1:Y:S01]  /*51e0*/  LDCU.64 UR8, c[0x4][0x80] ;  /* 0x01001000ff0877ac */ /* 0x000e620008000a00 */
[----:B------:R-:W-:Y:S01]  /*51f0*/  MOV R3, 0x0 ;  /* 0x0000000000037802 */ /* 0x000fe20000000f00 */
[----:B------:R-:W-:Y:S02]  /*5200*/  HFMA2 R12, -RZ, RZ, 0, 5.9604644775390625e-08 ;  /* 0x00000001ff0c7431 */ /* 0x000fe400000001ff */
[----:B------:R-:W-:Y:S02]  /*5210*/  IMAD.MOV.U32 R8, RZ, RZ, 0x70 ;  /* 0x00000070ff087424 */ /* 0x000fe400078e00ff */
[----:B------:R-:W-:Y:S01]  /*5220*/  IMAD.MOV.U32 R13, RZ, RZ, RZ ;  /* 0x000000ffff0d7224 */ /* 0x000fe200078e00ff */
[----:B------:R-:W2:Y:S01]  /*5230*/  LDCU.64 UR6, c[0x4][0x88] ;  /* 0x01001100ff0677ac */ /* 0x000ea20008000a00 */
[----:B------:R-:W3:Y:S01]  /*5240*/  LDC.64 R2, c[0x4][R3] ;  /* 0x0100000003027b82 */ /* 0x000ee20000000a00 */
[----:B------:R-:W4:Y:S01]  /*5250*/  LDCU.64 UR4, c[0x4][0x8] ;  /* 0x01000100ff0477ac */ /* 0x000f220008000a00 */
[----:B-1----:R-:W-:Y:S01]  /*5260*/  MOV R5, UR9 ;  /* 0x0000000900057c02 */ /* 0x002fe20008000f00 */
[----:B------:R-:W-:Y:S01]  /*5270*/  IMAD.U32 R4, RZ, RZ, UR8 ;  /* 0x00000008ff047e24 */ /* 0x000fe2000f8e00ff */
[----:B--2---:R-:W-:Y:S01]  /*5280*/  MOV R7, UR7 ;  /* 0x0000000700077c02 */ /* 0x004fe20008000f00 */
[----:B------:R-:W-:Y:S01]  /*5290*/  IMAD.U32 R6, RZ, RZ, UR6 ;  /* 0x00000006ff067e24 */ /* 0x000fe2000f8e00ff */
[----:B----4-:R-:W-:Y:S01]  /*52a0*/  MOV R11, UR5 ;  /* 0x00000005000b7c02 */ /* 0x010fe20008000f00 */
[----:B------:R-:W-:Y:S02]  /*52b0*/  IMAD.U32 R10, RZ, RZ, UR4 ;  /* 0x00000004ff0a7e24 */ /* 0x000fe4000f8e00ff */
[----:B------:R-:W-:Y:S07]  /*52c0*/  LEPC R20, `(.L_x_96) ;  /* 0x000000001014794e */ /* 0x000fee0000000000 */
[----:B---3-5:R-:W-:Y:S05]  /*52d0*/  CALL.ABS.NOINC R2 ;  /* 0x0000000002007343 */ /* 0x028fea0003c00000 */
.L_x_96:
[----:B------:R-:W-:Y:S01]  /*52e0*/  LOP3.LUT P0, RZ, R179, 0x1b0, RZ, 0xc0, !PT ;  /* 0x000001b0b3ff7812 */ /* 0x000fe2000780c0ff */
[----:B------:R-:W-:Y:S11]  /*52f0*/  BSSY.RECONVERGENT B6, `(.L_x_97) ;  /* 0x0000013000067945 */ /* 0x000ff60003800200 */
[----:B------:R-:W-:Y:S01]  /*5300*/  @!UPT UIADD3 URZ, UPT, UPT, URZ, URZ, URZ ;  /* 0x000000fffffff290 */ /* 0x000fe2000fffe0ff */
[----:B------:R-:W-:Y:S05]  /*5310*/  @!P0 BRA `(.L_x_98) ;  /* 0x0000000000408947 */ /* 0x000fea0003800000 */
        /* <DEDUP_REMOVED lines=16> */
.L_x_98:
[----:B------:R-:W-:Y:S05]  /*5420*/  BSYNC.RECONVERGENT B6 ;  /* 0x0000000000067941 */ /* 0x000fea0003800200 */
.L_x_97:
[----:B------:R-:W-:Y:S01]  /*5430*/  ISETP.NE.U32.AND P3, PT, R150, RZ, PT ;  /* 0x000000ff9600720c */ /* 0x000fe20003f65070 */
[----:B------:R-:W-:Y:S01]  /*5440*/  UISETP.NE.AND UP1, UPT, UR44, URZ, UPT ;  /* 0x000000ff2c00728c */ /* 0x000fe2000bf25270 */
[----:B------:R-:W-:Y:S02]  /*5450*/  ISETP.NE.U32.AND P4, PT, R146, RZ, PT ;  /* 0x000000ff9200720c */ /* 0x000fe40003f85070 */
[----:B------:R-:W-:Y:S02]  /*5460*/  ISETP.NE.AND.EX P3, PT, R151, RZ, PT, P3 ;  /* 0x000000ff9700720c */ /* 0x000fe40003f65330 */
[----:B------:R-:W-:Y:S02]  /*5470*/  PLOP3.LUT P1, PT, PT, PT, PT, 0x8, 0x80 ;  /* 0x000000000080781c */ /* 0x000fe40003f2e170 */
[----:B------:R-:W-:Y:S02]  /*5480*/  PLOP3.LUT P0, PT, PT, PT, UP1, 0x80, 0x8 ;  /* 0x000000000008781c */ /* 0x000fe40003f0f018 */
[----:B------:R-:W-:Y:S02]  /*5490*/  ISETP.NE.AND.EX P4, PT, R147, RZ, PT, P4 ;  /* 0x000000ff9300720c */ /* 0x000fe40003f85340 */
[----:B------:R-:W1:Y:S09]  /*54a0*/  @UP1 LDCU.64 UR4, c[0x0][0x888] ;  /* 0x00011100ff0417ac */ /* 0x000e720008000a00 */
[----:B------:R-:W-:Y:S01]  /*54b0*/  @P0 PLOP3.LUT P1, PT, P3, PT, PT, 0x80, 0x8 ;  /* 0x000000000008081c */ /* 0x000fe20001f2f070 */
[----:B-1----:R-:W-:Y:S04]  /*54c0*/  @UP1 UISETP.NE.U32.AND UP0, UPT, UR4, URZ, UPT ;  /* 0x000000ff0400128c */ /* 0x002fe8000bf05070 */
[----:B------:R-:W-:Y:S04]  /*54d0*/  @UP1 UISETP.NE.AND.EX UP0, UPT, UR5, URZ, UPT, UP0 ;  /* 0x000000ff0500128c */ /* 0x000fe8000bf05300 */
[----:B------:R-:W-:Y:S01]  /*54e0*/  @UP1 USEL UR4, URZ, 0xffffffff, UP0 ;  /* 0xffffffffff041887 */ /* 0x000fe20008000000 */
[----:B------:R-:W-:Y:S11]  /*54f0*/  @!P3 BRA `(.L_x_99) ;  /* 0x00000000002cb947 */ /* 0x000ff60003800000 */
[----:B------:R-:W-:Y:S01]  /*5500*/  ISETP.NE.U32.AND P2, PT, R148, RZ, PT ;  /* 0x000000ff9400720c */ /* 0x000fe20003f45070 */
[----:B------:R-:W-:Y:S03]  /*5510*/  IMAD.MOV.U32 R165, RZ, RZ, 0x1 ;  /* 0x00000001ffa57424 */ /* 0x000fe600078e00ff */
[----:B------:R-:W-:Y:S11]  /*5520*/  ISETP.NE.AND.EX P2, PT, R149, RZ, PT, P2 ;  /* 0x000000ff9500720c */ /* 0x000ff60003f45320 */
[----:B------:R-:W-:Y:S02]  /*5530*/  @!UPT UIADD3 URZ, UPT, UPT, URZ, URZ, URZ ;  /* 0x000000fffffff290 */ /* 0x000fe4000fffe0ff */
[----:B------:R-:W1:Y:S01]  /*5540*/  @P2 LDC.64 R2, c[0x0][0x888] ;  /* 0x00022200ff022b82 */ /* 0x000e620000000a00 */
[----:B------:R-:W-:Y:S04]  /*5550*/  @P2 IMAD R0, R150, UR36, RZ ;  /* 0x0000002496002c24 */ /* 0x000fe8000f8e02ff */
[----:B-1----:R-:W-:Y:S04]  /*5560*/  @P2 IMAD.WIDE R2, R0, 0x4, R2 ;  /* 0x0000000400022825 */ /* 0x002fe800078e0202 */
[----:B------:R-:W-:Y:S01]  /*5570*/  HFMA2 R0, -RZ, RZ, 0, 5.9604644775390625e-08 ;  /* 0x00000001ff007431 */ /* 0x000fe200000001ff */
[----:B-----5:R1:W5:Y:S04]  /*5580*/  @P2 LDG.E R81, desc[UR40][R2.64] ;  /* 0x0000002802512981 */ /* 0x020368000c1e1900 */
[----:B------:R-:W-:Y:S01]  /*5590*/  @!P2 PRMT R165, R0, 0x7610, R165 ;  /* 0x0000761000a5a816 */ /* 0x000fe200000000a5 */
[----:B-1----:R-:W2:Y:S06]  /*55a0*/  @!P2 LDC R81, c[0x0][0x880] ;  /* 0x00022000ff51ab82 */ /* 0x002eac0000000800 */
.L_x_99:
[----:B------:R-:W-:Y:S05]  /*55b0*/  @!P4 BRA `(.L_x_100) ;  /* 0x000000000020c947 */ /* 0x000fea0003800000 */
[----:B------:R-:W-:Y:S04]  /*55c0*/  ISETP.NE.U32.AND P2, PT, R144, RZ, PT ;  /* 0x000000ff9000720c */ /* 0x000fe80003f45070 */
[----:B------:R-:W-:Y:S11]  /*55d0*/  ISETP.NE.AND.EX P2, PT, R145, RZ, PT, P2 ;  /* 0x000000ff9100720c */ /* 0x000ff60003f45320 */
[----:B------:R-:W-:Y:S02]  /*55e0*/  @!UPT UIADD3 URZ, UPT, UPT, URZ, URZ, URZ ;  /* 0x000000fffffff290 */ /* 0x000fe4000fffe0ff */
[----:B------:R-:W1:Y:S01]  /*55f0*/  @P2 LDC.64 R2, c[0x0][0x8a8] ;  /* 0x00022a00ff022b82 */ /* 0x000e620000000a00 */
[----:B------:R-:W-:Y:S04]  /*5600*/  @P2 IMAD R0, R146, UR36, RZ ;  /* 0x0000002492002c24 */ /* 0x000fe8000f8e02ff */
[----:B-1----:R-:W-:Y:S05]  /*5610*/  @P2 IMAD.WIDE R2, R0, 0x4, R2 ;  /* 0x0000000400022825 */ /* 0x002fea00078e0202 */
[----:B-----5:R1:W5:Y:S02]  /*5620*/  @P2 LDG.E R78, desc[UR40][R2.64] ;  /* 0x00000028024e2981 */ /* 0x020364000c1e1900 */
[----:B-1----:R-:W3:Y:S02]  /*5630*/  @!P2 LDC R78, c[0x0][0x8a0] ;  /* 0x00022800ff4eab82 */ /* 0x002ee40000000800 */
.L_x_100:
[----:B--2--5:R-:W-:Y:S01]  /*5640*/  @P0 FSETP.NEU.AND P4, PT, R81, RZ, PT ;  /* 0x000000ff5100020b */ /* 0x024fe20003f8d000 */
[----:B------:R-:W-:Y:S01]  /*5650*/  IMAD.U32 R0, RZ, RZ, UR4 ;  /* 0x00000004ff007e24 */ /* 0x000fe2000f8e00ff */
[----:B------:R-:W-:Y:S01]  /*5660*/  @P0 LOP3.LUT P2, RZ, R165, 0xff, RZ, 0xc0, !PT ;  /* 0x000000ffa5ff0812 */ /* 0x000fe2000784c0ff */
[----:B------:R-:W-:Y:S01]  /*5670*/  BSSY B1, `(.L_x_101) ;  /* 0x000003d000017945 */ /* 0x000fe20003800000 */
[----:B------:R-:W-:Y:S01]  /*5680*/  @P0 SEL R3, RZ, 0xffffffff, P4 ;  /* 0xffffffffff030807 */ /* 0x000fe20002000000 */
[C---:B------:R-:W-:Y:S01]  /*5690*/  IMAD R64, R76.reuse, 0x40, R79 ;  /* 0x000000404c407824 */ /* 0x040fe200078e024f */
[----:B------:R-:W-:Y:S02]  /*56a0*/  LEA R181, R76, UR43, 0x3 ;  /* 0x0000002b4cb57c11 */ /* 0x000fe4000f8e18ff */
[----:B------:R-:W-:Y:S02]  /*56b0*/  CS2R R86, SRZ ;  /* 0x0000000000567805 */ /* 0x000fe4000001ff00 */
[----:B------:R-:W-:Y:S02]  /*56c0*/  @P1 SEL R3, R0, R3, !P2 ;  /* 0x0000000300031207 */ /* 0x000fe40005000000 */
[----:B------:R-:W-:Y:S02]  /*56d0*/  CS2R R84, SRZ ;  /* 0x0000000000547805 */ /* 0x000fe4000001ff00 */
[----:B------:R-:W-:Y:S02]  /*56e0*/  SHF.L.U32 R2, R175, 0x1f, RZ ;  /* 0x0000001faf027819 */ /* 0x000fe400000006ff */
[----:B------:R-:W-:Y:S02]  /*56f0*/  CS2R R90, SRZ ;  /* 0x00000000005a7805 */ /* 0x000fe4000001ff00 */
[----:B------:R-:W-:Y:S02]  /*5700*/  @P0 LOP3.LUT R3, R3, 0x1, RZ, 0xc0, !PT ;  /* 0x0000000103030812 */ /* 0x000fe400078ec0ff */
[----:B------:R-:W-:Y:S02]  /*5710*/  CS2R R88, SRZ ;  /* 0x0000000000587805 */ /* 0x000fe4000001ff00 */
[----:B------:R-:W-:Y:S02]  /*5720*/  PLOP3.LUT P5, PT, PT, PT, PT, 0x8, 0x80 ;  /* 0x000000000080781c */ /* 0x000fe40003fae170 */
[----:B------:R-:W-:Y:S02]  /*5730*/  CS2R R98, SRZ ;  /* 0x0000000000627805 */ /* 0x000fe4000001ff00 */
[----:B------:R-:W-:Y:S02]  /*5740*/  ISETP.NE.U32.OR P1, PT, R3, 0x1, !P0 ;  /* 0x000000010300780c */ /* 0x000fe40004725470 */
[----:B------:R-:W-:Y:S02]  /*5750*/  CS2R R96, SRZ ;  /* 0x0000000000607805 */ /* 0x000fe4000001ff00 */
[----:B------:R-:W-:Y:S02]  /*5760*/  CS2R R94, SRZ ;  /* 0x00000000005e7805 */ /* 0x000fe4000001ff00 */
[----:B------:R-:W-:Y:S07]  /*5770*/  CS2R R92, SRZ ;  /* 0x00000000005c7805 */ /* 0x000fee000001ff00 */
[----:B------:R-:W-:Y:S04]  /*5780*/  @P1 SHF.L.U32 R4, R173, 0x1f, RZ ;  /* 0x0000001fad041819 */ /* 0x000fe800000006ff */
[----:B------:R-:W1:Y:S01]  /*5790*/  @P1 SYNCS.PHASECHK.TRANS64.TRYWAIT P0, [UR43+0x30], R4 ;  /* 0x00003004ff0015a7 */ /* 0x000e62000800112b */
[----:B------:R2:W4:Y:S01]  /*57a0*/  SYNCS.PHASECHK.TRANS64.TRYWAIT P4, [R181+URZ+0x70], R2 ;  /* 0x00007002b50075a7 */ /* 0x00052200080811ff */
[----:B-1----:R-:W-:Y:S01]  /*57b0*/  @P1 PLOP3.LUT P5, PT, P0, PT, PT, 0x8, 0x80 ;  /* 0x000000000080181c */ /* 0x002fe200007ae170 */
[----:B------:R-:W-:Y:S01]  /*57c0*/  @!UPT UIADD3 URZ, UPT, UPT, URZ, URZ, URZ ;  /* 0x000000fffffff290 */ /* 0x000fe2000fffe0ff */
[----:B--2-4-:R-:W-:Y:S11]  /*57d0*/  @!P1 BRA `(.L_x_102) ;  /* 0x0000000000989947 */ /* 0x014ff60003800000 */
[----:B------:R-:W-:Y:S01]  /*57e0*/  ISETP.NE.U32.AND P0, PT, RZ, UR38, PT ;  /* 0x00000026ff007c0c */ /* 0x000fe2000bf05070 */
[----:B------:R-:W-:Y:S01]  /*57f0*/  BSSY B0, `(.L_x_103) ;  /* 0x0000016000007945 */ /* 0x000fe20003800000 */
[----:B------:R-:W-:Y:S02]  /*5800*/  FSETP.NEU.AND P2, PT, R81, RZ, PT ;  /* 0x000000ff5100720b */ /* 0x000fe40003f4d000 */
[----:B------:R-:W-:Y:S02]  /*5810*/  CS2R R94, SRZ ;  /* 0x00000000005e7805 */ /* 0x000fe4000001ff00 */
[----:B------:R-:W-:Y:S02]  /*5820*/  ISETP.NE.AND.EX P0, PT, RZ, UR39, PT, P0 ;  /* 0x00000027ff007c0c */ /* 0x000fe4000bf05300 */
[----:B------:R-:W-:Y:S02]  /*5830*/  CS2R R92, SRZ ;  /* 0x00000000005c7805 */ /* 0x000fe4000001ff00 */
[----:B------:R-:W-:Y:S02]  /*5840*/  LOP3.LUT P1, RZ, R165, 0xff, RZ, 0xc0, !PT ;  /* 0x000000ffa5ff7812 */ /* 0x000fe4000782c0ff */
[----:B------:R-:W-:Y:S02]  /*5850*/  CS2R R98, SRZ ;  /* 0x0000000000627805 */ /* 0x000fe4000001ff00 */
[----:B------:R-:W-:Y:S02]  /*5860*/  SEL R0, RZ, 0xffffffff, P2 ;  /* 0xffffffffff007807 */ /* 0x000fe40001000000 */
[----:B------:R-:W-:Y:S02]  /*5870*/  CS2R R96, SRZ ;  /* 0x0000000000607805 */ /* 0x000fe4000001ff00 */
[----:B------:R-:W-:Y:S02]  /*5880*/  SEL R3, RZ, 0xffffffff, P0 ;  /* 0xffffffffff037807 */ /* 0x000fe40000000000 */
[----:B------:R-:W-:Y:S02]  /*5890*/  CS2R R90, SRZ ;  /* 0x00000000005a7805 */ /* 0x000fe4000001ff00 */
[----:B------:R-:W-:Y:S02]  /*58a0*/  CS2R R88, SRZ ;  /* 0x0000000000587805 */ /* 0x000fe4000001ff00 */
[----:B------:R-:W-:Y:S02]  /*58b0*/  CS2R R86, SRZ ;  /* 0x0000000000567805 */ /* 0x000fe4000001ff00 */
[----:B------:R-:W-:Y:S02]  /*58c0*/  @P3 SEL R0, R3, R0, !P1 ;  /* 0x0000000003003207 */ /* 0x000fe40004800000 */
[----:B------:R-:W-:Y:S02]  /*58d0*/  CS2R R84, SRZ ;  /* 0x0000000000547805 */ /* 0x000fe4000001ff00 */
[----:B------:R-:W-:Y:S04]  /*58e0*/  LOP3.LUT R0, R0, 0x1, RZ, 0xc0, !PT ;  /* 0x0000000100007812 */ /* 0x000fe800078ec0ff */
[----:B------:R-:W-:Y:S01]  /*58f0*/  ISETP.NE.U32.AND P0, PT, R0, 0x1, PT ;  /* 0x000000010000780c */ /* 0x000fe20003f05070 */
[----:B------:R-:W-:Y:S01]  /*5900*/  @!UPT UIADD3 URZ, UPT, UPT, URZ, URZ, URZ ;  /* 0x000000fffffff290 */ /* 0x000fe2000fffe0ff */
[----:B------:R-:W-:Y:S11]  /*5910*/  @!P5 BRA `(.L_x_104) ;  /* 0x00000000000cd947 */ /* 0x000ff60003800000 */
[----:B------:R-:W-:Y:S04]  /*5920*/  SHF.L.U32 R3, R173, 0x1f, RZ ;  /* 0x0000001fad037819 */ /* 0x000fe800000006ff */
[----:B------:R-:W1:Y:S02]  /*5930*/  SYNCS.PHASECHK.TRANS64.TRYWAIT P1, [UR43+0x30], R3 ;  /* 0x00003003ff0075a7 */ /* 0x000e64000802112b */
[----:B-1----:R-:W-:Y:S05]  /*5940*/  @!P1 BRA `(.L_x_105) ;  /* 0x0000001c00949947 */ /* 0x002fea0003800000 */
.L_x_104:
[----:B------:R-:W-:Y:S05]  /*5950*/  BSYNC B0 ;  /* 0x0000000000007941 */ /* 0x000fea0003800000 */
.L_x_103:
[----:B------:R2:W4:Y:S01]  /*5960*/  @P0 LDS.128 R92, [R168+UR43+0x200] ;  /* 0x0002002ba85c0984 */ /* 0x0005220008000c00 */
[----:B------:R-:W-:Y:S01]  /*5970*/  UIADD3 UR4, UPT, UPT, UR43, 0x38, URZ ;  /* 0x000000382b047890 */ /* 0x000fe2000fffe0ff */
[----:B------:R-:W-:Y:S02]  /*5980*/  LOP3.LUT R173, R173, 0x1, RZ, 0x3c, !PT ;  /* 0x00000001adad7812 */ /* 0x000fe400078e3cff */
[----:B------:R2:W1:Y:S01]  /*5990*/  @P0 LDS.128 R96, [R178+0x10] ;  /* 0x00001000b2600984 */ /* 0x0004620000000c00 */
[----:B------:R-:W-:Y:S03]  /*59a0*/  UPRMT UR4, UR37, 0x654, UR4 ;  /* 0x0000065425047896 */ /* 0x000fe60008000004 */
[----:B------:R2:W1:Y:S04]  /*59b0*/  @P0 LDS.128 R88, [R177+0x20] ;  /* 0x00002000b1580984 */ /* 0x0004680000000c00 */
[----:B------:R2:W1:Y:S01]  /*59c0*/  @P0 LDS.128 R84, [R176+0x30] ;  /* 0x00003000b0540984 */ /* 0x0004620000000c00 */
[----:B------:R-:W-:Y:S01]  /*59d0*/  @!PT LDS RZ, [RZ] ;  /* 0x00000000fffff984 */ /* 0x000fe20000000800 */
[----:B------:R-:W-:Y:S01]  /*59e0*/  @!PT LDS RZ, [RZ] ;  /* 0x00000000fffff984 */ /* 0x000fe20000000800 */
[----:B------:R-:W-:Y:S01]  /*59f0*/  @!PT LDS RZ, [RZ] ;  /* 0x00000000fffff984 */ /* 0x000fe20000000800 */
[----:B------:R-:W-:Y:S01]  /*5a00*/  @!PT LDS RZ, [RZ] ;  /* 0x00000000fffff984 */ /* 0x000fe20000000800 */
[----:B------:R5:W-:Y:S06]  /*5a10*/  MEMBAR.ALL.CTA ;  /* 0x0000000000007992 */ /* 0x000bec0000008000 */
[----:B-----5:R-:W5:Y:S02]  /*5a20*/  FENCE.VIEW.ASYNC.S ;  /* 0x00000000000073c6 */ /* 0x020f640000000000 */
[----:B-----5:R-:W-:Y:S01]  /*5a30*/  SYNCS.ARRIVE.TRANS64.RED.A1T0 RZ, [UR4], RZ ;  /* 0x000000ffffff79a7 */ /* 0x020fe20008100404 */
.L_x_102:
[----:B------:R-:W-:Y:S05]  /*5a40*/  BSYNC B1 ;  /* 0x0000000000017941 */ /* 0x000fea0003800000 */
.L_x_101:
[----:B-1----:R-:W-:Y:S04]  /*5a50*/  SHF.R.U32.HI R0, RZ, 0x15, R64 ;  /* 0x00000015ff007819 */ /* 0x002fe80000011640 */
[----:B------:R-:W-:Y:S01]  /*5a60*/  LOP3.LUT P0, RZ, R0, 0x3, R169, 0x48, !PT ;  /* 0x0000000300ff7812 */ /* 0x000fe200078048a9 */
[----:B------:R-:W-:Y:S01]  /*5a70*/  @!UPT UIADD3 URZ, UPT, UPT, URZ, URZ, URZ ;  /* 0x000000fffffff290 */ /* 0x000fe2000fffe0ff */
[----:B------:R-:W-:Y:S11]  /*5a80*/  @P4 BRA `(.L_x_106) ;  /* 0x0000000000084947 */ /* 0x000ff60003800000 */
[----:B------:R-:W1:Y:S02]  /*5a90*/  SYNCS.PHASECHK.TRANS64.TRYWAIT P1, [R181+URZ+0x70], R2 ;  /* 0x00007002b50075a7 */ /* 0x000e6400080211ff */
[----:B-1----:R-:W-:Y:S05]  /*5aa0*/  @!P1 BRA `(.L_x_107) ;  /* 0x0000001c00549947 */ /* 0x002fea0003800000 */
.L_x_106:
[----:B------:R-:W-:Y:S05]  /*5ab0*/  @!P0 BRA `(.L_x_108) ;  /* 0x0000000000408947 */ /* 0x000fea0003800000 */
[----:B------:R-:W1:Y:S01]  /*5ac0*/  LDCU.64 UR8, c[0x4][0x70] ;  /* 0x01000e00ff0877ac */ /* 0x000e620008000a00 */
[----:B------:R-:W-:Y:S01]  /*5ad0*/  MOV R3, 0x0 ;  /* 0x0000000000037802 */ /* 0x000fe20000000f00 */
[----:B------:R-:W-:Y:S02]  /*5ae0*/  HFMA2 R12, -RZ, RZ, 0, 5.9604644775390625e-08 ;  /* 0x00000001ff0c7431 */ /* 0x000fe400000001ff */
[----:B------:R-:W-:Y:S02]  /*5af0*/  IMAD.MOV.U32 R8, RZ, RZ, 0x192 ;  /* 0x00000192ff087424 */ /* 0x000fe400078e00ff */
[----:B------:R-:W-:Y:S01]  /*5b00*/  IMAD.MOV.U32 R13, RZ, RZ, RZ ;  /* 0x000000ffff0d7224 */ /* 0x000fe200078e00ff */
[----:B------:R-:W5:Y:S01]  /*5b10*/  LDCU.64 UR6, c[0x4][0x78] ;  /* 0x01000f00ff0677ac */ /* 0x000f620008000a00 */
[----:B------:R-:W2:Y:S01]  /*5b20*/  LDC.64 R2, c[0x4][R3] ;  /* 0x0100000003027b82 */ /* 0x000ea20000000a00 */
[----:B------:R-:W3:Y:S01]  /*5b30*/  LDCU.64 UR4, c[0x4][0x10] ;  /* 0x01000200ff0477ac */ /* 0x000ee20008000a00 */
[----:B-1----:R-:W-:Y:S01]  /*5b40*/  MOV R5, UR9 ;  /* 0x0000000900057c02 */ /* 0x002fe20008000f00 */
[----:B------:R-:W-:Y:S01]  /*5b50*/  IMAD.U32 R4, RZ, RZ, UR8 ;  /* 0x00000008ff047e24 */ /* 0x000fe2000f8e00ff */
[----:B-----5:R-:W-:Y:S01]  /*5b60*/  MOV R7, UR7 ;  /* 0x0000000700077c02 */ /* 0x020fe20008000f00 */
[----:B------:R-:W-:Y:S01]  /*5b70*/  IMAD.U32 R6, RZ, RZ, UR6 ;  /* 0x00000006ff067e24 */ /* 0x000fe2000f8e00ff */
[----:B---3--:R-:W-:Y:S01]  /*5b80*/  MOV R11, UR5 ;  /* 0x00000005000b7c02 */ /* 0x008fe20008000f00 */
[----:B------:R-:W-:Y:S02]  /*5b90*/  IMAD.U32 R10, RZ, RZ, UR4 ;  /* 0x00000004ff0a7e24 */ /* 0x000fe4000f8e00ff */
[----:B------:R-:W-:Y:S07]  /*5ba0*/  LEPC R20, `(.L_x_108) ;  /* 0x000000001014794e */ /* 0x000fee0000000000 */
[----:B--2-4-:R-:W-:Y:S05]  /*5bb0*/  CALL.ABS.NOINC R2 ;  /* 0x0000000002007343 */ /* 0x014fea0003c00000 */
.L_x_108:
[----:B------:R-:W-:Y:S01]  /*5bc0*/  LOP3.LUT P0, RZ, R166, 0x60, RZ, 0xc0, !PT ;  /* 0x00000060a6ff7812 */ /* 0x000fe2000780c0ff */
[----:B------:R-:W-:Y:S05]  /*5bd0*/  WARPSYNC.ALL ;  /* 0x0000000000007948 */ /* 0x000fea0003800000 */
[----:B------:R-:W-:Y:S01]  /*5be0*/  R2UR UR4, R64 ;  /* 0x00000000400472ca */ /* 0x000fe200000e0000 */
[----:B------:R-:W-:Y:S01]  /*5bf0*/  BSSY.RECONVERGENT B0, `(.L_x_109) ;  /* 0x0000120000007945 */ /* 0x000fe20003800200 */
[-C--:B----4-:R-:W-:Y:S02]  /*5c00*/  F2FP.F16.E4M3.UNPACK_B R82, R92.reuse ;  /* 0x0000005cff52723e */ /* 0x090fe400020006ff */
[----:B------:R-:W-:Y:S02]  /*5c10*/  F2FP.F16.E4M3.UNPACK_B R109, R92.H1 ;  /* 0x0000005cff6d723e */ /* 0x000fe400030006ff */
[-C--:B------:R-:W-:Y:S01]  /*5c20*/  F2FP.F16.E4M3.UNPACK_B R107, R93.reuse ;  /* 0x0000005dff6b723e */ /* 0x080fe200020006ff */
[--C-:B------:R-:W-:Y:S01]  /*5c30*/  HADD2.F32 R80, -RZ, R82.reuse.H0_H0 ;  /* 0x20000052ff507230 */ /* 0x100fe20000004100 */
[----:B------:R-:W-:Y:S01]  /*5c40*/  F2FP.F16.E4M3.UNPACK_B R105, R93.H1 ;  /* 0x0000005dff69723e */ /* 0x000fe200030006ff */
[----:B------:R-:W-:Y:S01]  /*5c50*/  HADD2.F32 R82, -RZ, R82.H1_H1 ;  /* 0x30000052ff527230 */ /* 0x000fe20000004100 */
[-C--:B------:R-:W-:Y:S01]  /*5c60*/  F2FP.F16.E4M3.UNPACK_B R130, R84.reuse ;  /* 0x00000054ff82723e */ /* 0x080fe200020006ff */
[--C-:B------:R-:W-:Y:S01]  /*5c70*/  HADD2.F32 R83, -RZ, R109.reuse.H0_H0 ;  /* 0x2000006dff537230 */ /* 0x100fe20000004100 */
[----:B------:R-:W-:Y:S01]  /*5c80*/  F2FP.F16.E4M3.UNPACK_B R132, R84.H1 ;  /* 0x00000054ff84723e */ /* 0x000fe200030006ff */
[----:B------:R-:W1:Y:S01]  /*5c90*/  LDTM.x64 R4, tmem[UR4] ;  /* 0x00000004000479ee */ /* 0x000e620008340000 */
[----:B------:R-:W-:Y:S01]  /*5ca0*/  NOP ;  /* 0x0000000000007918 */ /* 0x000fe20000000000 */
[----:B------:R-:W-:Y:S01]  /*5cb0*/  IADD3 R181, PT, PT, R181, 0x90, RZ ;  /* 0x00000090b5b57810 */ /* 0x000fe20007ffe0ff */
[--C-:B------:R-:W-:Y:S01]  /*5cc0*/  HADD2.F32 R129, -RZ, R130.reuse.H0_H0 ;  /* 0x20000082ff817230 */ /* 0x100fe20000004100 */
[----:B------:R-:W-:Y:S01]  /*5cd0*/  F2FP.F16.E4M3.UNPACK_B R93, R94 ;  /* 0x0000005eff5d723e */ /* 0x000fe200020006ff */
[----:B------:R-:W-:Y:S01]  /*5ce0*/  HADD2.F32 R130, -RZ, R130.H1_H1 ;  /* 0x30000082ff827230 */ /* 0x000fe20000004100 */
[----:B------:R-:W-:Y:S01]  /*5cf0*/  LOP3.LUT R181, R181, 0xfefffff8, RZ, 0xc0, !PT ;  /* 0xfefffff8b5b57812 */ /* 0x000fe200078ec0ff */
[----:B------:R-:W-:Y:S01]  /*5d00*/  HADD2.F32 R84, -RZ, R109.H1_H1 ;  /* 0x3000006dff547230 */ /* 0x000fe20000004100 */
[-C--:B------:R-:W-:Y:S01]  /*5d10*/  F2FP.F16.E4M3.UNPACK_B R134, R85.reuse ;  /* 0x00000055ff86723e */ /* 0x080fe200020006ff */
[----:B------:R-:W-:Y:S01]  /*5d20*/  HADD2.F32 R131, -RZ, R132.H0_H0 ;  /* 0x20000084ff837230 */ /* 0x000fe20000004100 */
[----:B-1----:R1:W-:Y:S01]  /*5d30*/  SYNCS.ARRIVE.TRANS64.RED.A1T0 RZ, [R181+URZ], RZ ;  /* 0x000000ffb5ff79a7 */ /* 0x0023e200081004ff */
[----:B------:R-:W-:Y:S01]  /*5d40*/  F2FP.F16.E4M3.UNPACK_B R136, R85.H1 ;  /* 0x00000055ff88723e */ /* 0x000fe200030006ff */
[--C-:B------:R-:W-:Y:S01]  /*5d50*/  HADD2.F32 R85, -RZ, R107.reuse.H0_H0 ;  /* 0x2000006bff557230 */ /* 0x100fe20000004100 */
[-C--:B------:R-:W-:Y:S01]  /*5d60*/  F2FP.F16.E4M3.UNPACK_B R138, R86.reuse ;  /* 0x00000056ff8a723e */ /* 0x080fe200020006ff */
[--C-:B------:R-:W-:Y:S01]  /*5d70*/  HADD2.F32 R133, -RZ, R134.reuse.H0_H0 ;  /* 0x20000086ff857230 */ /* 0x100fe20000004100 */
[----:B------:R-:W-:Y:S01]  /*5d80*/  F2FP.F16.E4M3.UNPACK_B R140, R86.H1 ;  /* 0x00000056ff8c723e */ /* 0x000fe200030006ff */
[----:B------:R-:W-:Y:S01]  /*5d90*/  HADD2.F32 R86, -RZ, R107.H1_H1 ;  /* 0x3000006bff567230 */ /* 0x000fe20000004100 */
[----:B------:R-:W-:Y:S01]  /*5da0*/  F2FP.F16.E4M3.UNPACK_B R142, R87 ;  /* 0x00000057ff8e723e */ /* 0x000fe200020006ff */
[----:B------:R-:W-:Y:S01]  /*5db0*/  HADD2.F32 R134, -RZ, R134.H1_H1 ;  /* 0x30000086ff867230 */ /* 0x000fe20000004100 */
[----:B------:R-:W-:Y:S01]  /*5dc0*/  F2FP.F16.E4M3.UNPACK_B R114, R88 ;  /* 0x00000058ff72723e */ /* 0x000fe200020006ff */
[--C-:B------:R-:W-:Y:S01]  /*5dd0*/  HADD2.F32 R137, -RZ, R138.reuse.H0_H0 ;  /* 0x2000008aff897230 */ /* 0x100fe20000004100 */
[-C--:B------:R-:W-:Y:S01]  /*5de0*/  F2FP.F16.E4M3.UNPACK_B R118, R89.reuse ;  /* 0x00000059ff76723e */ /* 0x080fe200020006ff */
[----:B------:R-:W-:Y:S01]  /*5df0*/  HADD2.F32 R138, -RZ, R138.H1_H1 ;  /* 0x3000008aff8a7230 */ /* 0x000fe20000004100 */
[----:B------:R-:W-:Y:S01]  /*5e00*/  F2FP.F16.E4M3.UNPACK_B R120, R89.H1 ;  /* 0x00000059ff78723e */ /* 0x000fe200030006ff */
[C---:B---3--:R-:W-:Y:S01]  /*5e10*/  FMUL R4, R78.reuse, R4 ;  /* 0x000000044e047220 */ /* 0x048fe20000400000 */
[C---:B------:R-:W-:Y:S01]  /*5e20*/  FMUL R5, R78.reuse, R5 ;  /* 0x000000054e057220 */ /* 0x040fe20000400000 */
[C---:B------:R-:W-:Y:S01]  /*5e30*/  FMUL R8, R78.reuse, R8 ;  /* 0x000000084e087220 */ /* 0x040fe20000400000 */
[C---:B------:R-:W-:Y:S01]  /*5e40*/  FMUL R9, R78.reuse, R9 ;  /* 0x000000094e097220 */ /* 0x040fe20000400000 */
[C---:B------:R-:W-:Y:S01]  /*5e50*/  FFMA R4, R81.reuse, R80, R4 ;  /* 0x0000005051047223 */ /* 0x040fe20000000004 */
[C---:B------:R-:W-:Y:S01]  /*5e60*/  FFMA R5, R81.reuse, R82, R5 ;  /* 0x0000005251057223 */ /* 0x040fe20000000005 */
[----:B------:R-:W-:Y:S02]  /*5e70*/  HADD2.F32 R89, -RZ, R93.H0_H0 ;  /* 0x2000005dff597230 */ /* 0x000fe40000004100 */
[C---:B------:R-:W-:Y:S01]  /*5e80*/  FMUL R12, R78.reuse, R12 ;  /* 0x0000000c4e0c7220 */ /* 0x040fe20000400000 */
        /* <DEDUP_REMOVED lines=11> */
[--C-:B------:R-:W-:Y:S02]  /*5f40*/  HADD2.F32 R113, -RZ, R114.reuse.H0_H0 ;  /* 0x20000072ff717230 */ /* 0x100fe40000004100 */
[C---:B------:R-:W-:Y:S01]  /*5f50*/  FMUL R32, R78.reuse, R36 ;  /* 0x000000244e207220 */ /* 0x040fe20000400000 */
[----:B------:R-:W-:Y:S02]  /*5f60*/  HADD2.F32 R114, -RZ, R114.H1_H1 ;  /* 0x30000072ff727230 */ /* 0x000fe40000004100 */
[C---:B------:R-:W-:Y:S01]  /*5f70*/  FMUL R33, R78.reuse, R37 ;  /* 0x000000254e217220 */ /* 0x040fe20000400000 */
[--C-:B------:R-:W-:Y:S02]  /*5f80*/  HADD2.F32 R117, -RZ, R118.reuse.H0_H0 ;  /* 0x20000076ff757230 */ /* 0x100fe40000004100 */
[C---:B------:R-:W-:Y:S01]  /*5f90*/  FMUL R36, R78.reuse, R40 ;  /* 0x000000284e247220 */ /* 0x040fe20000400000 */
[----:B------:R-:W-:Y:S02]  /*5fa0*/  HADD2.F32 R118, -RZ, R118.H1_H1 ;  /* 0x30000076ff767230 */ /* 0x000fe40000004100 */
        /* <DEDUP_REMOVED lines=8> */
[----:B------:R-:W-:Y:S01]  /*6030*/  F2FP.F16.E4M3.UNPACK_B R92, R94.H1 ;  /* 0x0000005eff5c723e */ /* 0x000fe200030006ff */
[C---:B------:R-:W-:Y:S01]  /*6040*/  FMUL R53, R78.reuse, R57 ;  /* 0x000000394e357220 */ /* 0x040fe20000400000 */
[C---:B------:R-:W-:Y:S01]  /*6050*/  FMUL R56, R78.reuse, R60 ;  /* 0x0000003c4e387220 */ /* 0x040fe20000400000 */
[----:B------:R-:W-:Y:S01]  /*6060*/  F2FP.F16.E4M3.UNPACK_B R141, R87.H1 ;  /* 0x00000057ff8d723e */ /* 0x000fe200030006ff */
[C---:B------:R-:W-:Y:S01]  /*6070*/  FMUL R57, R78.reuse, R61 ;  /* 0x0000003d4e397220 */ /* 0x040fe20000400000 */
[----:B------:R-:W-:Y:S02]  /*6080*/  HADD2.F32 R80, -RZ, R142.H1_H1 ;  /* 0x3000008eff507230 */ /* 0x000fe40000004100 */
[C---:B------:R-:W-:Y:S01]  /*6090*/  FMUL R60, R78.reuse, R64 ;  /* 0x000000404e3c7220 */ /* 0x040fe20000400000 */
[----:B------:R-:W-:Y:S01]  /*60a0*/  F2FP.F16.E4M3.UNPACK_B R116, R88.H1 ;  /* 0x00000058ff74723e */ /* 0x000fe200030006ff */
[C---:B------:R-:W-:Y:S01]  /*60b0*/  FMUL R61, R78.reuse, R65 ;  /* 0x000000414e3d7220 */ /* 0x040fe20000400000 */
[C---:B------:R-:W-:Y:S01]  /*60c0*/  FMUL R6, R78.reuse, R6 ;  /* 0x000000064e067220 */ /* 0x040fe20000400000 */
[----:B------:R-:W-:Y:S01]  /*60d0*/  F2FP.F16.E4M3.UNPACK_B R94, R95 ;  /* 0x0000005fff5e723e */ /* 0x000fe200020006ff */
[C---:B------:R-:W-:Y:S01]  /*60e0*/  FMUL R7, R78.reuse, R7 ;  /* 0x000000074e077220 */ /* 0x040fe20000400000 */
[----:B------:R-:W-:Y:S02]  /*60f0*/  HADD2.F32 R87, -RZ, R105.H0_H0 ;  /* 0x20000069ff577230 */ /* 0x000fe40000004100 */
[C---:B------:R-:W-:Y:S01]  /*6100*/  FFMA R6, R81.reuse, R83, R6 ;  /* 0x0000005351067223 */ /* 0x040fe20000000006 */
[----:B------:R-:W-:Y:S01]  /*6110*/  F2FP.F16.E4M3.UNPACK_B R122, R90 ;  /* 0x0000005aff7a723e */ /* 0x000fe200020006ff */
[C---:B------:R-:W-:Y:S01]  /*6120*/  FFMA R7, R81.reuse, R84, R7 ;  /* 0x0000005451077223 */ /* 0x040fe20000000007 */
[C---:B------:R-:W-:Y:S01]  /*6130*/  FFMA R8, R81.reuse, R85, R8 ;  /* 0x0000005551087223 */ /* 0x040fe20000000008 */
[----:B------:R-:W-:Y:S01]  /*6140*/  F2FP.F16.E4M3.UNPACK_B R124, R90.H1 ;  /* 0x0000005aff7c723e */ /* 0x000fe200030006ff */
[----:B------:R-:W-:Y:S01]  /*6150*/  FFMA R9, R81, R86, R9 ;  /* 0x0000005651097223 */ /* 0x000fe20000000009 */
[----:B------:R-:W-:Y:S01]  /*6160*/  HADD2.F32 R90, -RZ, R93.H1_H1 ;  /* 0x3000005dff5a7230 */ /* 0x000fe20000004100 */
[----:B------:R-:W-:Y:S01]  /*6170*/  F2FP.SATFINITE.E4M3.F32.PACK_AB_MERGE_C R156, R7, R6, RZ ;  /* 0x00000006079c723e */ /* 0x000fe200048070ff */
[----:B------:R-:W-:Y:S02]  /*6180*/  HADD2.F32 R93, -RZ, R94.H0_H0 ;  /* 0x2000005eff5d7230 */ /* 0x000fe40000004100 */
[C---:B------:R-:W-:Y:S01]  /*6190*/  FMUL R10, R78.reuse, R10 ;  /* 0x0000000a4e0a7220 */ /* 0x040fe20000400000 */
[----:B------:R-:W-:Y:S01]  /*61a0*/  HADD2.F32 R88, -RZ, R105.H1_H1 ;  /* 0x30000069ff587230 */ /* 0x000fe20000004100 */
[----:B------:R-:W-:Y:S01]  /*61b0*/  F2FP.SATFINITE.E4M3.F32.PACK_AB_MERGE_C R156, R5, R4, R156 ;  /* 0x00000004059c723e */ /* 0x000fe2000480709c */
[--C-:B------:R-:W-:Y:S02]  /*61c0*/  HADD2.F32 R121, -RZ, R122.reuse.H0_H0 ;  /* 0x2000007aff797230 */ /* 0x100fe40000004100 */
[C---:B------:R-:W-:Y:S01]  /*61d0*/  FFMA R10, R81.reuse, R87, R10 ;  /* 0x00000057510a7223 */ /* 0x040fe2000000000a */
[----:B------:R-:W-:Y:S02]  /*61e0*/  HADD2.F32 R122, -RZ, R122.H1_H1 ;  /* 0x3000007aff7a7230 */ /* 0x000fe40000004100 */
[C---:B------:R-:W-:Y:S01]  /*61f0*/  FMUL R11, R78.reuse, R11 ;  /* 0x0000000b4e0b7220 */ /* 0x040fe20000400000 */
[----:B------:R-:W-:Y:S01]  /*6200*/  F2FP.F16.E4M3.UNPACK_B R103, R95.H1 ;  /* 0x0000005fff67723e */ /* 0x000fe200030006ff */
[----:B------:R-:W-:Y:S01]  /*6210*/  HADD2.F32 R95, -RZ, R94.H1_H1 ;  /* 0x3000005eff5f7230 */ /* 0x000fe20000004100 */
[-C--:B------:R-:W-:Y:S01]  /*6220*/  F2FP.F16.E4M3.UNPACK_B R126, R91.reuse ;  /* 0x0000005bff7e723e */ /* 0x080fe200020006ff */
[C---:B------:R-:W-:Y:S01]  /*6230*/  FFMA R11, R81.reuse, R88, R11 ;  /* 0x00000058510b7223 */ /* 0x040fe2000000000b */
[----:B------:R-:W-:Y:S01]  /*6240*/  F2FP.F16.E4M3.UNPACK_B R128, R91.H1 ;  /* 0x0000005bff80723e */ /* 0x000fe200030006ff */
[----:B------:R-:W-:Y:S02]  /*6250*/  HADD2.F32 R91, -RZ, R92.H0_H0 ;  /* 0x2000005cff5b7230 */ /* 0x000fe40000004100 */
[C---:B------:R-:W-:Y:S01]  /*6260*/  FFMA R12, R81.reuse, R89, R12 ;  /* 0x00000059510c7223 */ /* 0x040fe2000000000c */
[----:B------:R-:W-:Y:S01]  /*6270*/  FFMA R13, R81, R90, R13 ;  /* 0x0000005a510d7223 */ /* 0x000fe2000000000d */
[----:B------:R-:W-:Y:S01]  /*6280*/  F2FP.SATFINITE.E4M3.F32.PACK_AB_MERGE_C R157, R11, R10, RZ ;  /* 0x0000000a0b9d723e */ /* 0x000fe200048070ff */
[--C-:B------:R-:W-:Y:S01]  /*6290*/  HADD2.F32 R125, -RZ, R126.reuse.H0_H0 ;  /* 0x2000007eff7d7230 */ /* 0x100fe20000004100 */
[----:B------:R-:W-:Y:S01]  /*62a0*/  F2FP.F16.E4M3.UNPACK_B R101, R96 ;  /* 0x00000060ff65723e */ /* 0x000fe200020006ff */
[----:B------:R-:W-:Y:S01]  /*62b0*/  HADD2.F32 R126, -RZ, R126.H1_H1 ;  /* 0x3000007eff7e7230 */ /* 0x000fe20000004100 */
[----:B------:R-:W-:Y:S01]  /*62c0*/  F2FP.SATFINITE.E4M3.F32.PACK_AB_MERGE_C R157, R9, R8, R157 ;  /* 0x00000008099d723e */ /* 0x000fe2000480709d */
[----:B------:R-:W-:Y:S02]  /*62d0*/  HADD2.F32 R83, -RZ, R142.H0_H0 ;  /* 0x2000008eff537230 */ /* 0x000fe40000004100 */
[C---:B------:R-:W-:Y:S01]  /*62e0*/  FMUL R14, R78.reuse, R14 ;  /* 0x0000000e4e0e7220 */ /* 0x040fe20000400000 */
[----:B------:R-:W-:Y:S02]  /*62f0*/  HADD2.F32 R92, -RZ, R92.H1_H1 ;  /* 0x3000005cff5c7230 */ /* 0x000fe40000004100 */
[C---:B------:R-:W-:Y:S01]  /*6300*/  FMUL R15, R78.reuse, R15 ;  /* 0x0000000f4e0f7220 */ /* 0x040fe20000400000 */
[----:B------:R-:W-:Y:S01]  /*6310*/  F2FP.F16.E4M3.UNPACK_B R100, R96.H1 ;  /* 0x00000060ff64723e */ /* 0x000fe200030006ff */
[--C-:B------:R-:W-:Y:S02]  /*6320*/  HADD2.F32 R94, -RZ, R103.reuse.H0_H0 ;  /* 0x20000067ff5e7230 */ /* 0x100fe40000004100 */
[C---:B------:R-:W-:Y:S01]  /*6330*/  FFMA R14, R81.reuse, R91, R14 ;  /* 0x0000005b510e7223 */ /* 0x040fe2000000000e */
[C---:B------:R-:W-:Y:S01]  /*6340*/  FFMA R15, R81.reuse, R92, R15 ;  /* 0x0000005c510f7223 */ /* 0x040fe2000000000f */
[C---:B------:R-:W-:Y:S01]  /*6350*/  FFMA R0, R81.reuse, R93, R0 ;  /* 0x0000005d51007223 */ /* 0x040fe20000000000 */
[----:B------:R-:W-:Y:S01]  /*6360*/  FFMA R2, R81, R95, R2 ;  /* 0x0000005f51027223 */ /* 0x000fe20000000002 */
[-C--:B------:R-:W-:Y:S01]  /*6370*/  F2FP.F16.E4M3.UNPACK_B R102, R97.reuse ;  /* 0x00000061ff66723e */ /* 0x080fe200020006ff */
[----:B------:R-:W-:Y:S01]  /*6380*/  HADD2.F32 R96, -RZ, R103.H1_H1 ;  /* 0x30000067ff607230 */ /* 0x000fe20000004100 */
[----:B------:R-:W-:Y:S01]  /*6390*/  F2FP.SATFINITE.E4M3.F32.PACK_AB_MERGE_C R158, R15, R14, RZ ;  /* 0x0000000e0f9e723e */ /* 0x000fe200048070ff */
[C---:B------:R-:W-:Y:S01]  /*63a0*/  FMUL R3, R78.reuse, R18 ;  /* 0x000000124e037220 */ /* 0x040fe20000400000 */
[----:B------:R-:W-:Y:S01]  /*63b0*/  F2FP.F16.E4M3.UNPACK_B R104, R97.H1 ;  /* 0x00000061ff68723e */ /* 0x000fe200030006ff */
[--C-:B------:R-:W-:Y:S01]  /*63c0*/  HADD2.F32 R97, -RZ, R101.reuse.H0_H0 ;  /* 0x20000065ff617230 */ /* 0x100fe20000004100 */
[----:B------:R-:W-:Y:S01]  /*63d0*/  F2FP.SATFINITE.E4M3.F32.PACK_AB_MERGE_C R158, R13, R12, R158 ;  /* 0x0000000c0d9e723e */ /* 0x000fe2000480709e */
[C---:B------:R-:W-:Y:S01]  /*63e0*/  FFMA R3, R81.reuse, R94, R3 ;  /* 0x0000005e51037223 */ /* 0x040fe20000000003 */
[-C--:B------:R-:W-:Y:S01]  /*63f0*/  F2FP.F16.E4M3.UNPACK_B R106, R98.reuse ;  /* 0x00000062ff6a723e */ /* 0x080fe200020006ff */
[C---:B------:R-:W-:Y:S01]  /*6400*/  FMUL R19, R78.reuse, R19 ;  /* 0x000000134e137220 */ /* 0x040fe20000400000 */
[----:B------:R-:W-:Y:S01]  /*6410*/  F2FP.F16.E4M3.UNPACK_B R108, R98.H1 ;  /* 0x00000062ff6c723e */ /* 0x000fe200030006ff */
[----:B------:R-:W-:Y:S01]  /*6420*/  HADD2.F32 R98, -RZ, R101.H1_H1 ;  /* 0x30000065ff627230 */ /* 0x000fe20000004100 */
[-C--:B------:R-:W-:Y:S01]  /*6430*/  F2FP.F16.E4M3.UNPACK_B R110, R99.reuse ;  /* 0x00000063ff6e723e */ /* 0x080fe200020006ff */
[----:B------:R-:W-:Y:S01]  /*6440*/  HADD2.F32 R101, -RZ, R102.H0_H0 ;  /* 0x20000066ff657230 */ /* 0x000fe20000004100 */
[----:B------:R-:W-:Y:S01]  /*6450*/  F2FP.F16.E4M3.UNPACK_B R112, R99.H1 ;  /* 0x00000063ff70723e */ /* 0x000fe200030006ff */
[----:B------:R-:W-:Y:S02]  /*6460*/  HADD2.F32 R99, -RZ, R100.H0_H0 ;  /* 0x20000064ff637230 */ /* 0x000fe40000004100 */
[C---:B------:R-:W-:Y:S01]  /*6470*/  FFMA R19, R81.reuse, R96, R19 ;  /* 0x0000006051137223 */ /* 0x040fe20000000013 */
[C---:B------:R-:W-:Y:S01]  /*6480*/  FFMA R16, R81.reuse, R97, R16 ;  /* 0x0000006151107223 */ /* 0x040fe20000000010 */
[----:B------:R-:W-:Y:S01]  /*6490*/  FFMA R17, R81, R98, R17 ;  /* 0x0000006251117223 */ /* 0x000fe20000000011 */
[----:B------:R-:W-:Y:S02]  /*64a0*/  HADD2.F32 R102, -RZ, R102.H1_H1 ;  /* 0x30000066ff667230 */ /* 0x000fe40000004100 */
[----:B------:R-:W-:Y:S01]  /*64b0*/  FMUL R18, R78, R22 ;  /* 0x000000164e127220 */ /* 0x000fe20000400000 */
[----:B------:R-:W-:Y:S01]  /*64c0*/  HADD2.F32 R100, -RZ, R100.H1_H1 ;  /* 0x30000064ff647230 */ /* 0x000fe20000004100 */
[----:B------:R-:W-:Y:S01]  /*64d0*/  F2FP.SATFINITE.E4M3.F32.PACK_AB_MERGE_C R159, R19, R3, RZ ;  /* 0x00000003139f723e */ /* 0x000fe200048070ff */
[--C-:B------:R-:W-:Y:S02]  /*64e0*/  HADD2.F32 R105, -RZ, R106.reuse.H0_H0 ;  /* 0x2000006aff697230 */ /* 0x100fe40000004100 */
[C---:B------:R-:W-:Y:S01]  /*64f0*/  FFMA R18, R81.reuse, R99, R18 ;  /* 0x0000006351127223 */ /* 0x040fe20000000012 */
[----:B------:R-:W-:Y:S01]  /*6500*/  HADD2.F32 R106, -RZ, R106.H1_H1 ;  /* 0x3000006aff6a7230 */ /* 0x000fe20000004100 */
[----:B------:R-:W-:Y:S01]  /*6510*/  F2FP.SATFINITE.E4M3.F32.PACK_AB_MERGE_C R159, R2, R0, R159 ;  /* 0x00000000029f723e */ /* 0x000fe2000480709f */
[----:B------:R-:W-:Y:S02]  /*6520*/  HADD2.F32 R109, -RZ, R110.H0_H0 ;  /* 0x2000006eff6d7230 */ /* 0x000fe40000004100 */
[C---:B------:R-:W-:Y:S01]  /*6530*/  FMUL R23, R78.reuse, R23 ;  /* 0x000000174e177220 */ /* 0x040fe20000400000 */
[--C-:B------:R-:W-:Y:S02]  /*6540*/  HADD2.F32 R103, -RZ, R104.reuse.H0_H0 ;  /* 0x20000068ff677230 */ /* 0x100fe40000004100 */
[C---:B------:R-:W-:Y:S01]  /*6550*/  FMUL R22, R78.reuse, R26 ;  /* 0x0000001a4e167220 */ /* 0x040fe20000400000 */
[----:B------:R-:W-:Y:S01]  /*6560*/  HADD2.F32 R104, -RZ, R104.H1_H1 ;  /* 0x30000068ff687230 */ /* 0x000fe20000004100 */
[----:B------:R1:W-:Y:S01]  /*6570*/  STS.128 [R168+UR43+0x2200], R156 ;  /* 0x0022009ca8007988 */ /* 0x0003e20008000c2b */
[C---:B------:R-:W-:Y:S01]  /*6580*/  FFMA R23, R81.reuse, R100, R23 ;  /* 0x0000006451177223 */ /* 0x040fe20000000017 */
[C---:B------:R-:W-:Y:S01]  /*6590*/  FFMA R20, R81.reuse, R101, R20 ;  /* 0x0000006551147223 */ /* 0x040fe20000000014 */
[C---:B------:R-:W-:Y:S01]  /*65a0*/  FFMA R21, R81.reuse, R102, R21 ;  /* 0x0000006651157223 */ /* 0x040fe20000000015 */
[----:B------:R-:W-:Y:S01]  /*65b0*/  FFMA R22, R81, R103, R22 ;  /* 0x0000006751167223 */ /* 0x000fe20000000016 */
[----:B------:R-:W-:Y:S01]  /*65c0*/  HADD2.F32 R110, -RZ, R110.H1_H1 ;  /* 0x3000006eff6e7230 */ /* 0x000fe20000004100 */
[----:B------:R-:W-:Y:S01]  /*65d0*/  F2FP.SATFINITE.E4M3.F32.PACK_AB_MERGE_C R160, R23, R18, RZ ;  /* 0x0000001217a0723e */ /* 0x000fe200048070ff */
[C---:B------:R-:W-:Y:S01]  /*65e0*/  FMUL R27, R78.reuse, R27 ;  /* 0x0000001b4e1b7220 */ /* 0x040fe20000400000 */
[--C-:B------:R-:W-:Y:S02]  /*65f0*/  HADD2.F32 R107, -RZ, R108.reuse.H0_H0 ;  /* 0x2000006cff6b7230 */ /* 0x100fe40000004100 */
[C---:B------:R-:W-:Y:S01]  /*6600*/  FMUL R26, R78.reuse, R30 ;  /* 0x0000001e4e1a7220 */ /* 0x040fe20000400000 */
[----:B------:R-:W-:Y:S01]  /*6610*/  HADD2.F32 R108, -RZ, R108.H1_H1 ;  /* 0x3000006cff6c7230 */ /* 0x000fe20000004100 */
[----:B------:R-:W-:Y:S01]  /*6620*/  F2FP.SATFINITE.E4M3.F32.PACK_AB_MERGE_C R160, R17, R16, R160 ;  /* 0x0000001011a0723e */ /* 0x000fe200048070a0 */
[C---:B------:R-:W-:Y:S01]  /*6630*/  FFMA R27, R81.reuse, R104, R27 ;  /* 0x00000068511b7223 */ /* 0x040fe2000000001b */
[C---:B------:R-:W-:Y:S01]  /*6640*/  FFMA R24, R81.reuse, R105, R24 ;  /* 0x0000006951187223 */ /* 0x040fe20000000018 */
[C---:B------:R-:W-:Y:S01]  /*6650*/  FFMA R25, R81.reuse, R106, R25 ;  /* 0x0000006a51197223 */ /* 0x040fe20000000019 */
[----:B------:R-:W-:Y:S01]  /*6660*/  FFMA R26, R81, R107, R26 ;  /* 0x0000006b511a7223 */ /* 0x000fe2000000001a */
[C---:B------:R-:W-:Y:S01]  /*6670*/  FMUL R31, R78.reuse, R31 ;  /* 0x0000001f4e1f7220 */ /* 0x040fe20000400000 */
[--C-:B------:R-:W-:Y:S01]  /*6680*/  HADD2.F32 R111, -RZ, R112.reuse.H0_H0 ;  /* 0x20000070ff6f7230 */ /* 0x100fe20000004100 */
[----:B------:R-:W-:Y:S01]  /*6690*/  F2FP.SATFINITE.E4M3.F32.PACK_AB_MERGE_C R161, R27, R22, RZ ;  /* 0x000000161ba1723e */ /* 0x000fe200048070ff */
[----:B------:R-:W-:Y:S02]  /*66a0*/  HADD2.F32 R112, -RZ, R112.H1_H1 ;  /* 0x30000070ff707230 */ /* 0x000fe40000004100 */
[C---:B------:R-:W-:Y:S01]  /*66b0*/  FFMA R31, R81.reuse, R108, R31 ;  /* 0x0000006c511f7223 */ /* 0x040fe2000000001f */
[----:B------:R-:W-:Y:S01]  /*66c0*/  FFMA R28, R81, R109, R28 ;  /* 0x0000006d511c7223 */ /* 0x000fe2000000001c */
[----:B------:R-:W-:Y:S01]  /*66d0*/  F2FP.SATFINITE.E4M3.F32.PACK_AB_MERGE_C R161, R21, R20, R161 ;  /* 0x0000001415a1723e */ /* 0x000fe200048070a1 */
[----:B------:R-:W-:Y:S01]  /*66e0*/  FFMA R29, R81, R110, R29 ;  /* 0x0000006e511d7223 */ /* 0x000fe2000000001d */
[C---:B------:R-:W-:Y:S01]  /*66f0*/  FMUL R30, R78.reuse, R34 ;  /* 0x000000224e1e7220 */ /* 0x040fe20000400000 */
[----:B------:R-:W-:Y:S01]  /*6700*/  F2FP.SATFINITE.E4M3.F32.PACK_AB_MERGE_C R162, R31, R26, RZ ;  /* 0x0000001a1fa2723e */ /* 0x000fe200048070ff */
[C---:B------:R-:W-:Y:S01]  /*6710*/  FMUL R35, R78.reuse, R35 ;  /* 0x000000234e237220 */ /* 0x040fe20000400000 */
[--C-:B------:R-:W-:Y:S02]  /*6720*/  HADD2.F32 R115, -RZ, R116.reuse.H0_H0 ;  /* 0x20000074ff737230 */ /* 0x100fe40000004100 */
[----:B------:R-:W-:Y:S01]  /*6730*/  FFMA R30, R81, R111, R30 ;  /* 0x0000006f511e7223 */ /* 0x000fe2000000001e */
[----:B------:R-:W-:Y:S01]  /*6740*/  F2FP.SATFINITE.E4M3.F32.PACK_AB_MERGE_C R162, R25, R24, R162 ;  /* 0x0000001819a2723e */ /* 0x000fe200048070a2 */
[C---:B------:R-:W-:Y:S01]  /*6750*/  FFMA R35, R81.reuse, R112, R35 ;  /* 0x0000007051237223 */ /* 0x040fe20000000023 */
[C---:B------:R-:W-:Y:S01]  /*6760*/  FFMA R32, R81.reuse, R113, R32 ;  /* 0x0000007151207223 */ /* 0x040fe20000000020 */
[----:B------:R-:W-:Y:S01]  /*6770*/  FFMA R33, R81, R114, R33 ;  /* 0x0000007251217223 */ /* 0x000fe20000000021 */
[----:B------:R-:W-:Y:S02]  /*6780*/  HADD2.F32 R116, -RZ, R116.H1_H1 ;  /* 0x30000074ff747230 */ /* 0x000fe40000004100 */
        /* <DEDUP_REMOVED lines=9> */
[----:B------:R-:W-:Y:S01]  /*6820*/  HADD2.F32 R120, -RZ, R120.H1_H1 ;  /* 0x30000078ff787230 */ /* 0x000fe20000004100 */
[----:B------:R1:W-:Y:S01]  /*6830*/  STS.128 [R178+0x2010], R160 ;  /* 0x002010a0b2007388 */ /* 0x0003e20000000c00 */
[----:B------:R-:W-:Y:S01]  /*6840*/  F2FP.SATFINITE.E4M3.F32.PACK_AB_MERGE_C R184, R39, R34, RZ ;  /* 0x0000002227b8723e */ /* 0x000fe200048070ff */
[C---:B------:R-:W-:Y:S01]  /*6850*/  FMUL R38, R78.reuse, R42 ;  /* 0x0000002a4e267220 */ /* 0x040fe20000400000 */
[C---:B------:R-:W-:Y:S01]  /*6860*/  FMUL R43, R78.reuse, R43 ;  /* 0x0000002b4e2b7220 */ /* 0x040fe20000400000 */
[--C-:B------:R-:W-:Y:S01]  /*6870*/  HADD2.F32 R123, -RZ, R124.reuse.H0_H0 ;  /* 0x2000007cff7b7230 */ /* 0x100fe20000004100 */
[----:B------:R-:W-:Y:S01]  /*6880*/  F2FP.SATFINITE.E4M3.F32.PACK_AB_MERGE_C R184, R33, R32, R184 ;  /* 0x0000002021b8723e */ /* 0x000fe200048070b8 */
[C---:B------:R-:W-:Y:S01]  /*6890*/  FFMA R38, R81.reuse, R119, R38 ;  /* 0x0000007751267223 */ /* 0x040fe20000000026 */
        /* <DEDUP_REMOVED lines=12> */
[C---:B------:R-:W-:Y:S01]  /*6960*/  FFMA R45, R81.reuse, R126, R45 ;  /* 0x0000007e512d7223 */ /* 0x040fe2000000002d */
[----:B------:R-:W-:Y:S02]  /*6970*/  HADD2.F32 R128, -RZ, R128.H1_H1 ;  /* 0x30000080ff807230 */ /* 0x000fe40000004100 */
[C---:B------:R-:W-:Y:S01]  /*6980*/  FMUL R46, R78.reuse, R50 ;  /* 0x000000324e2e7220 */ /* 0x040fe20000400000 */
[C---:B------:R-:W-:Y:S01]  /*6990*/  FMUL R51, R78.reuse, R51 ;  /* 0x000000334e337220 */ /* 0x040fe20000400000 */
[----:B------:R-:W-:Y:S02]  /*69a0*/  HADD2.F32 R132, -RZ, R132.H1_H1 ;  /* 0x30000084ff847230 */ /* 0x000fe40000004100 */
[C---:B------:R-:W-:Y:S01]  /*69b0*/  FMUL R50, R78.reuse, R54 ;  /* 0x000000364e327220 */ /* 0x040fe20000400000 */
[C---:B------:R-:W-:Y:S01]  /*69c0*/  FFMA R46, R81.reuse, R127, R46 ;  /* 0x0000007f512e7223 */ /* 0x040fe2000000002e */
[C---:B------:R-:W-:Y:S01]  /*69d0*/  FFMA R51, R81.reuse, R128, R51 ;  /* 0x0000008051337223 */ /* 0x040fe20000000033 */
[C---:B------:R-:W-:Y:S01]  /*69e0*/  FMUL R55, R78.reuse, R55 ;  /* 0x000000374e377220 */ /* 0x040fe20000400000 */
[C---:B------:R-:W-:Y:S01]  /*69f0*/  FFMA R48, R81.reuse, R129, R48 ;  /* 0x0000008151307223 */ /* 0x040fe20000000030 */
[C---:B------:R-:W-:Y:S01]  /*6a00*/  FFMA R49, R81.reuse, R130, R49 ;  /* 0x0000008251317223 */ /* 0x040fe20000000031 */
[--C-:B------:R-:W-:Y:S02]  /*6a10*/  HADD2.F32 R135, -RZ, R136.reuse.H0_H0 ;  /* 0x20000088ff877230 */ /* 0x100fe40000004100 */
[C---:B------:R-:W-:Y:S01]  /*6a20*/  FFMA R50, R81.reuse, R131, R50 ;  /* 0x0000008351327223 */ /* 0x040fe20000000032 */
[----:B------:R-:W-:Y:S02]  /*6a30*/  HADD2.F32 R136, -RZ, R136.H1_H1 ;  /* 0x30000088ff887230 */ /* 0x000fe40000004100 */
[C---:B------:R-:W-:Y:S01]  /*6a40*/  FMUL R54, R78.reuse, R58 ;  /* 0x0000003a4e367220 */ /* 0x040fe20000400000 */
        /* <DEDUP_REMOVED lines=16> */
[----:B------:R-:W-:Y:S01]  /*6b50*/  FFMA R63, R81, R140, R63 ;  /* 0x0000008c513f7223 */ /* 0x000fe2000000003f */
[----:B------:R-:W-:Y:S01]  /*6b60*/  FMUL R67, R78, R67 ;  /* 0x000000434e437220 */ /* 0x000fe20000400000 */
[----:B------:R-:W-:Y:S01]  /*6b70*/  F2FP.SATFINITE.E4M3.F32.PACK_AB_MERGE_C R186, R47, R42, RZ ;  /* 0x0000002a2fba723e */ /* 0x000fe200048070ff */
[----:B------:R-:W-:Y:S01]  /*6b80*/  FFMA R60, R81, R83, R60 ;  /* 0x00000053513c7223 */ /* 0x000fe2000000003c */
[----:B------:R-:W-:Y:S01]  /*6b90*/  F2FP.SATFINITE.E4M3.F32.PACK_AB_MERGE_C R187, R51, R46, RZ ;  /* 0x0000002e33bb723e */ /* 0x000fe200048070ff */
[C---:B------:R-:W-:Y:S01]  /*6ba0*/  FFMA R61, R81.reuse, R80, R61 ;  /* 0x00000050513d7223 */ /* 0x040fe2000000003d */
[C---:B------:R-:W-:Y:S01]  /*6bb0*/  FFMA R62, R81.reuse, R85, R62 ;  /* 0x00000055513e7223 */ /* 0x040fe2000000003e */
[----:B------:R-:W-:Y:S01]  /*6bc0*/  FFMA R67, R81, R82, R67 ;  /* 0x0000005251437223 */ /* 0x000fe20000000043 */
[----:B------:R-:W-:Y:S02]  /*6bd0*/  F2FP.SATFINITE.E4M3.F32.PACK_AB_MERGE_C R186, R41, R40, R186 ;  /* 0x0000002829ba723e */ /* 0x000fe400048070ba */
[----:B------:R-:W-:Y:S02]  /*6be0*/  F2FP.SATFINITE.E4M3.F32.PACK_AB_MERGE_C R187, R45, R44, R187 ;  /* 0x0000002c2dbb723e */ /* 0x000fe400048070bb */
[----:B------:R-:W-:Y:S02]  /*6bf0*/  F2FP.SATFINITE.E4M3.F32.PACK_AB_MERGE_C R188, R55, R50, RZ ;  /* 0x0000003237bc723e */ /* 0x000fe400048070ff */
[----:B------:R-:W-:Y:S01]  /*6c00*/  F2FP.SATFINITE.E4M3.F32.PACK_AB_MERGE_C R189, R59, R54, RZ ;  /* 0x000000363bbd723e */ /* 0x000fe200048070ff */
[----:B------:R1:W-:Y:S01]  /*6c10*/  STS.128 [R177+0x2020], R184 ;  /* 0x002020b8b1007388 */ /* 0x0003e20000000c00 */
[----:B------:R-:W-:Y:S02]  /*6c20*/  F2FP.SATFINITE.E4M3.F32.PACK_AB_MERGE_C R190, R63, R58, RZ ;  /* 0x0000003a3fbe723e */ /* 0x000fe400048070ff */
[----:B------:R-:W-:Y:S02]  /*6c30*/  F2FP.SATFINITE.E4M3.F32.PACK_AB_MERGE_C R183, R67, R62, RZ ;  /* 0x0000003e43b7723e */ /* 0x000fe400048070ff */
[----:B------:R-:W-:Y:S02]  /*6c40*/  F2FP.SATFINITE.E4M3.F32.PACK_AB_MERGE_C R188, R49, R48, R188 ;  /* 0x0000003031bc723e */ /* 0x000fe400048070bc */
[----:B------:R-:W-:Y:S02]  /*6c50*/  F2FP.SATFINITE.E4M3.F32.PACK_AB_MERGE_C R189, R53, R52, R189 ;  /* 0x0000003435bd723e */ /* 0x000fe400048070bd */
[----:B------:R-:W-:Y:S02]  /*6c60*/  F2FP.SATFINITE.E4M3.F32.PACK_AB_MERGE_C R190, R57, R56, R190 ;  /* 0x0000003839be723e */ /* 0x000fe400048070be */
[----:B------:R-:W-:Y:S02]  /*6c70*/  F2FP.SATFINITE.E4M3.F32.PACK_AB_MERGE_C R191, R61, R60, R183 ;  /* 0x0000003c3dbf723e */ /* 0x000fe400048070b7 */
[----:B------:R-:W-:Y:S03]  /*6c80*/  IADD3 R76, PT, PT, R76, 0x1, RZ ;  /* 0x000000014c4c7810 */ /* 0x000fe60007ffe0ff */
[----:B------:R1:W-:Y:S01]  /*6c90*/  STS.128 [R176+0x2030], R188 ;  /* 0x002030bcb0007388 */ /* 0x0003e20000000c00 */
[----:B------:R-:W-:Y:S01]  /*6ca0*/  @!PT LDS RZ, [RZ] ;  /* 0x00000000fffff984 */ /* 0x000fe20000000800 */
[----:B------:R-:W-:Y:S01]  /*6cb0*/  @!PT LDS RZ, [RZ] ;  /* 0x00000000fffff984 */ /* 0x000fe20000000800 */
[----:B------:R-:W-:Y:S01]  /*6cc0*/  @!PT LDS RZ, [RZ] ;  /* 0x00000000fffff984 */ /* 0x000fe20000000800 */
[----:B------:R-:W-:Y:S01]  /*6cd0*/  @!PT LDS RZ, [RZ] ;  /* 0x00000000fffff984 */ /* 0x000fe20000000800 */
[----:B------:R3:W-:Y:S07]  /*6ce0*/  MEMBAR.ALL.CTA ;  /* 0x0000000000007992 */ /* 0x0007ee0000008000 */
[----:B---3--:R-:W3:Y:S02]  /*6cf0*/  FENCE.VIEW.ASYNC.S ;  /* 0x00000000000073c6 */ /* 0x008ee40000000000 */
[----:B---3--:R-:W-:Y:S06]  /*6d00*/  BAR.SYNC.DEFER_BLOCKING 0x1, 0x80 ;  /* 0x0042000000007b1d */ /* 0x008fec0000010000 */
[----:B------:R-:W-:Y:S05]  /*6d10*/  @P0 BRA `(.L_x_110) ;  /* 0x0000000000340947 */ /* 0x000fea0003800000 */
[----:B------:R-:W-:Y:S01]  /*6d20*/  UIADD3 UR12, UPT, UPT, UR43, 0x2200, URZ ;  /* 0x000022002b0c7890 */ /* 0x000fe2000fffe0ff */
[----:B------:R-:W-:Y:S01]  /*6d30*/  R2UR UR9, R164 ;  /* 0x00000000a40972ca */ /* 0x000fe200000e0000 */
[----:B------:R-:W-:Y:S01]  /*6d40*/  UIADD3 UR10, UP0, UPT, UR46, 0x680, URZ ;  /* 0x000006802e0a7890 */ /* 0x000fe2000ff1e0ff */
[----:B------:R-:W-:Y:S01]  /*6d50*/  R2UR UR8, R155 ;  /* 0x000000009b0872ca */ /* 0x000fe200000e0000 */
[----:B------:R-:W-:Y:S02]  /*6d60*/  UMOV UR7, UR36 ;  /* 0x0000002400077c82 */ /* 0x000fe40008000000 */
[----:B------:R-:W-:Y:S01]  /*6d70*/  IMAD.U32 R179, RZ, RZ, UR12 ;  /* 0x0000000cffb37e24 */ /* 0x000fe2000f8e00ff */
[----:B------:R-:W-:Y:S04]  /*6d80*/  UIADD3.X UR11, UPT, UPT, URZ, UR47, URZ, UP0, !UPT ;  /* 0x0000002fff0b7290 */ /* 0x000fe800087fe4ff */
[----:B------:R-:W-:Y:S03]  /*6d90*/  R2UR UR4, R179 ;  /* 0x00000000b30472ca */ /* 0x000fe600000e0000 */
[----:B------:R-:W-:Y:S02]  /*6da0*/  USHF.L.U32 UR5, UR9, 0x6, URZ ;  /* 0x0000000609057899 */ /* 0x000fe400080006ff */
[----:B------:R-:W-:Y:S09]  /*6db0*/  USHF.L.U32 UR6, UR8, 0x7, URZ ;  /* 0x0000000708067899 */ /* 0x000ff200080006ff */
[----:B------:R3:W-:Y:S01]  /*6dc0*/  UTMASTG.3D [UR4], [UR10] ;  /* 0x000000040a0073b5 */ /* 0x0007e20008010000 */
[----:B------:R0:W-:Y:S01]  /*6dd0*/  UTMACMDFLUSH ;  /* 0x00000000000079b7 */ /* 0x0001e20000000000 */
[----:B---3--:R-:W-:Y:S04]  /*6de0*/  DEPBAR.LE SB0, 0x0 ;  /* 0x000080000000791a */ /* 0x008fe80000000000 */
.L_x_110:
[----:B------:R-:W-:Y:S05]  /*6df0*/  BSYNC.RECONVERGENT B0 ;  /* 0x0000000000007941 */ /* 0x000fea0003800200 */
.L_x_109:
[----:B------:R-:W-:Y:S01]  /*6e00*/  BAR.SYNC.DEFER_BLOCKING 0x1, 0x80 ;  /* 0x0042000000007b1d */ /* 0x000fe20000010000 */
[----:B------:R-:W-:Y:S01]  /*6e10*/  ISETP.NE.AND P2, PT, R180, RZ, PT ;  /* 0x000000ffb400720c */ /* 0x000fe20003f45270 */
[----:B------:R-:W-:Y:S01]  /*6e20*/  IMAD.IADD R164, R75, 0x1, R143 ;  /* 0x000000014ba47824 */ /* 0x000fe200078e028f */
[----:B------:R-:W-:Y:S01]  /*6e30*/  ISETP.NE.AND P0, PT, R182, 0x2, PT ;  /* 0x00000002b600780c */ /* 0x000fe20003f05270 */
[----:B------:R-:W-:Y:S01]  /*6e40*/  IMAD.IADD R155, R77, 0x1, R154 ;  /* 0x000000014d9b7824 */ /* 0x000fe200078e029a */
[----:B------:R-:W-:Y:S02]  /*6e50*/  ISETP.NE.AND P1, PT, R76, 0x4, PT ;  /* 0x000000044c00780c */ /* 0x000fe40003f25270 */
[----:B------:R-:W-:Y:S02]  /*6e60*/  SEL R3, RZ, 0x1, P0 ;  /* 0x00000001ff037807 */ /* 0x000fe40000000000 */
[----:B------:R-:W-:Y:S02]  /*6e70*/  SEL R0, RZ, 0x1, P1 ;  /* 0x00000001ff007807 */ /* 0x000fe40000800000 */
[----:B------:R-:W-:Y:S02]  /*6e80*/  LOP3.LUT R174, R174, R3, RZ, 0x3c, !PT ;  /* 0x00000003aeae7212 */ /* 0x000fe400078e3cff */
[----:B------:R-:W-:Y:S02]  /*6e90*/  LOP3.LUT R175, R175, R0, RZ, 0x3c, !PT ;  /* 0x00000000afaf7212 */ /* 0x000fe400078e3cff */
[----:B------:R-:W-:Y:S02]  /*6ea0*/  @P2 R2UR UR36, R171 ;  /* 0x00000000ab2422ca */ /* 0x000fe400000e0000 */
[----:B------:R-:W-:Y:S02]  /*6eb0*/  SEL R182, R182, RZ, P0 ;  /* 0x000000ffb6b67207 */ /* 0x000fe40000000000 */
[----:B------:R-:W-:Y:S01]  /*6ec0*/  SEL R76, R76, RZ, P1 ;  /* 0x000000ff4c4c7207 */ /* 0x000fe20000800000 */
[----:B------:R-:W-:Y:S10]  /*6ed0*/  @P2 BRA `(.L_x_111) ;  /* 0xffffffdc00742947 */ /* 0x000ff4000383ffff */
[----:B------:R-:W-:Y:S05]  /*6ee0*/  EXIT ;  /* 0x000000000000794d */ /* 0x000fea0003800000 */
.L_x_24:
[----:B--2---:R2:W4:Y:S02]  /*6ef0*/  SYNCS.PHASECHK.TRANS64.TRYWAIT P0, [R3+URZ+0xc0], R2 ;  /* 0x0000c002030075a7 */ /* 0x00452400080011ff */
[----:B----4-:R-:W-:Y:S05]  /*6f00*/  @!P0 NANOSLEEP.SYNCS 0x989680 ;  /* 0x009896800000895d */ /* 0x010fea0003900000 */
[----:B------:R-:W4:Y:S02]  /*6f10*/  @!P0 SYNCS.PHASECHK.TRANS64 P0, [R3+URZ+0xc0], R2 ;  /* 0x0000c002030085a7 */ /* 0x000f2400080010ff */
[----:B----4-:R-:W-:Y:S05]  /*6f20*/  @!P0 BRA `(.L_x_24) ;  /* 0xfffffffc00f08947 */ /* 0x010fea000383ffff */
[----:B------:R-:W-:Y:S05]  /*6f30*/  BRA `(.L_x_112) ;  /* 0xffffffa800147947 */ /* 0x000fea000383ffff */
.L_x_27:
[----:B-1----:R-:W-:-:S07]  /*6f40*/  MOV R2, UR33 ;  /* 0x0000002100027c02 */ /* 0x002fce0008000f00 */
.L_x_113:
[----:B-1----:R1:W2:Y:S02]  /*6f50*/  SYNCS.PHASECHK.TRANS64.TRYWAIT P0, [R2+URZ+0x18], R5 ;  /* 0x00001805020075a7 */ /* 0x0022a400080011ff */
[----:B--2---:R-:W-:Y:S05]  /*6f60*/  @!P0 NANOSLEEP.SYNCS 0x989680 ;  /* 0x009896800000895d */ /* 0x004fea0003900000 */
[----:B------:R-:W2:Y:S02]  /*6f70*/  @!P0 SYNCS.PHASECHK.TRANS64 P0, [R2+URZ+0x18], R5 ;  /* 0x00001805020085a7 */ /* 0x000ea400080010ff */
[----:B--2---:R-:W-:Y:S05]  /*6f80*/  @!P0 BRA `(.L_x_113) ;  /* 0xfffffffc00f08947 */ /* 0x004fea000383ffff */
[----:B------:R-:W-:Y:S05]  /*6f90*/  BRA `(.L_x_26) ;  /* 0xffffffa8007c7947 */ /* 0x000fea000383ffff */
.L_x_34:
[----:B-1----:R-:W-:-:S07]  /*6fa0*/  MOV R2, UR17 ;  /* 0x0000001100027c02 */ /* 0x002fce0008000f00 */
.L_x_114:
[----:B-1----:R1:W2:Y:S02]  /*6fb0*/  SYNCS.PHASECHK.TRANS64.TRYWAIT P0, [R2+URZ+0x18], R5 ;  /* 0x00001805020075a7 */ /* 0x0022a400080011ff */
[----:B--2---:R-:W-:Y:S05]  /*6fc0*/  @!P0 NANOSLEEP.SYNCS 0x989680 ;  /* 0x009896800000895d */ /* 0x004fea0003900000 */
[----:B------:R-:W2:Y:S02]  /*6fd0*/  @!P0 SYNCS.PHASECHK.TRANS64 P0, [R2+URZ+0x18], R5 ;  /* 0x00001805020085a7 */ /* 0x000ea400080010ff */
[----:B--2---:R-:W-:Y:S05]  /*6fe0*/  @!P0 BRA `(.L_x_114) ;  /* 0xfffffffc00f08947 */ /* 0x004fea000383ffff */
[----:B------:R-:W-:Y:S05]  /*6ff0*/  BRA `(.L_x_33) ;  /* 0xffffffac00387947 */ /* 0x000fea000383ffff */
.L_x_39:
[----:B-1----:R1:W2:Y:S02]  /*7000*/  SYNCS.PHASECHK.TRANS64.TRYWAIT P0, [R2+URZ+0x50], R3 ;  /* 0x00005003020075a7 */ /* 0x0022a400080011ff */
[----:B--2---:R-:W-:Y:S05]  /*7010*/  @!P0 NANOSLEEP.SYNCS 0x989680 ;  /* 0x009896800000895d */ /* 0x004fea0003900000 */
[----:B------:R-:W2:Y:S02]  /*7020*/  @!P0 SYNCS.PHASECHK.TRANS64 P0, [R2+URZ+0x50], R3 ;  /* 0x00005003020085a7 */ /* 0x000ea400080010ff */
[----:B--2---:R-:W-:Y:S05]  /*7030*/  @!P0 BRA `(.L_x_39) ;  /* 0xfffffffc00f08947 */ /* 0x004fea000383ffff */
[----:B------:R-:W-:Y:S05]  /*7040*/  BRA `(.L_x_115) ;  /* 0xffffffac00dc7947 */ /* 0x000fea000383ffff */
.L_x_43:
[----:B---3--:R-:W-:-:S07]  /*7050*/  MOV R0, UR5 ;  /* 0x0000000500007c02 */ /* 0x008fce0008000f00 */
.L_x_116:
[----:B-1----:R1:W2:Y:S02]  /*7060*/  SYNCS.PHASECHK.TRANS64.TRYWAIT P0, [R0+URZ], R3 ;  /* 0x00000003000075a7 */ /* 0x0022a400080011ff */
[----:B--2---:R-:W-:Y:S05]  /*7070*/  @!P0 NANOSLEEP.SYNCS 0x989680 ;  /* 0x009896800000895d */ /* 0x004fea0003900000 */
[----:B------:R-:W2:Y:S02]  /*7080*/  @!P0 SYNCS.PHASECHK.TRANS64 P0, [R0+URZ], R3 ;  /* 0x00000003000085a7 */ /* 0x000ea400080010ff */
[----:B--2---:R-:W-:Y:S05]  /*7090*/  @!P0 BRA `(.L_x_116) ;  /* 0xfffffffc00f08947 */ /* 0x004fea000383ffff */
[----:B------:R-:W-:Y:S05]  /*70a0*/  BRA `(.L_x_117) ;  /* 0xffffffb4004c7947 */ /* 0x000fea000383ffff */
.L_x_44:
[----:B---3--:R-:W-:-:S07]  /*70b0*/  MOV R0, UR5 ;  /* 0x0000000500007c02 */ /* 0x008fce0008000f00 */
.L_x_118:
[----:B-1----:R1:W2:Y:S02]  /*70c0*/  SYNCS.PHASECHK.TRANS64.TRYWAIT P0, [R0+URZ], R3 ;  /* 0x00000003000075a7 */ /* 0x0022a400080011ff */
[----:B--2---:R-:W-:Y:S05]  /*70d0*/  @!P0 NANOSLEEP.SYNCS 0x989680 ;  /* 0x009896800000895d */ /* 0x004fea0003900000 */
[----:B------:R-:W2:Y:S02]  /*70e0*/  @!P0 SYNCS.PHASECHK.TRANS64 P0, [R0+URZ], R3 ;  /* 0x00000003000085a7 */ /* 0x000ea400080010ff */
[----:B--2---:R-:W-:Y:S05]  /*70f0*/  @!P0 BRA `(.L_x_118) ;  /* 0xfffffffc00f08947 */ /* 0x004fea000383ffff */
[----:B------:R-:W-:Y:S05]  /*7100*/  BRA `(.L_x_119) ;  /* 0xffffffb400587947 */ /* 0x000fea000383ffff */
.L_x_47:
[----:B-1----:R1:W2:Y:S02]  /*7110*/  SYNCS.PHASECHK.TRANS64.TRYWAIT P0, [R0+URZ+0xb0], R5 ;  /* 0x0000b005000075a7 */ /* 0x0022a400080011ff */
[----:B--2---:R-:W-:Y:S05]  /*7120*/  @!P0 NANOSLEEP.SYNCS 0x989680 ;  /* 0x009896800000895d */ /* 0x004fea0003900000 */
[----:B------:R-:W2:Y:S02]  /*7130*/  @!P0 SYNCS.PHASECHK.TRANS64 P0, [R0+URZ+0xb0], R5 ;  /* 0x0000b005000085a7 */ /* 0x000ea400080010ff */
[----:B--2---:R-:W-:Y:S05]  /*7140*/  @!P0 BRA `(.L_x_47) ;  /* 0xfffffffc00f08947 */ /* 0x004fea000383ffff */
[----:B------:R-:W-:Y:S05]  /*7150*/  BRA `(.L_x_120) ;  /* 0xffffffb400b87947 */ /* 0x000fea000383ffff */
.L_x_48:
[----:B------:R-:W-:-:S07]  /*7160*/  MOV R0, UR5 ;  /* 0x0000000500007c02 */ /* 0x000fce0008000f00 */
.L_x_121:
[----:B-1----:R1:W2:Y:S02]  /*7170*/  SYNCS.PHASECHK.TRANS64.TRYWAIT P0, [R0+URZ+0x60], R7 ;  /* 0x00006007000075a7 */ /* 0x0022a400080011ff */
[----:B--2---:R-:W-:Y:S05]  /*7180*/  @!P0 NANOSLEEP.SYNCS 0x989680 ;  /* 0x009896800000895d */ /* 0x004fea0003900000 */
[----:B------:R-:W2:Y:S02]  /*7190*/  @!P0 SYNCS.PHASECHK.TRANS64 P0, [R0+URZ+0x60], R7 ;  /* 0x00006007000085a7 */ /* 0x000ea400080010ff */
[----:B--2---:R-:W-:Y:S05]  /*71a0*/  @!P0 BRA `(.L_x_121) ;  /* 0xfffffffc00f08947 */ /* 0x004fea000383ffff */
[----:B------:R-:W-:Y:S05]  /*71b0*/  BRA `(.L_x_122) ;  /* 0xffffffb400c87947 */ /* 0x000fea000383ffff */
.L_x_49:
[----:B-1----:R1:W2:Y:S02]  /*71c0*/  SYNCS.PHASECHK.TRANS64.TRYWAIT P1, [R0+URZ+0x50], R5 ;  /* 0x00005005000075a7 */ /* 0x0022a400080211ff */
[----:B--2---:R-:W-:Y:S05]  /*71d0*/  @!P1 NANOSLEEP.SYNCS 0x989680 ;  /* 0x009896800000995d */ /* 0x004fea0003900000 */
[----:B------:R-:W2:Y:S02]  /*71e0*/  @!P1 SYNCS.PHASECHK.TRANS64 P1, [R0+URZ+0x50], R5 ;  /* 0x00005005000095a7 */ /* 0x000ea400080210ff */
[----:B--2---:R-:W-:Y:S05]  /*71f0*/  @!P1 BRA `(.L_x_49) ;  /* 0xfffffffc00f09947 */ /* 0x004fea000383ffff */
[----:B------:R-:W-:Y:S05]  /*7200*/  BRA `(.L_x_123) ;  /* 0xffffffb400f87947 */ /* 0x000fea000383ffff */
.L_x_52:
[----:B------:R-:W-:-:S07]  /*7210*/  MOV R0, UR5 ;  /* 0x0000000500007c02 */ /* 0x000fce0008000f00 */
.L_x_124:
[----:B-1----:R1:W2:Y:S02]  /*7220*/  SYNCS.PHASECHK.TRANS64.TRYWAIT P0, [R0+URZ+0x60], R3 ;  /* 0x00006003000075a7 */ /* 0x0022a400080011ff */
[----:B--2---:R-:W-:Y:S05]  /*7230*/  @!P0 NANOSLEEP.SYNCS 0x989680 ;  /* 0x009896800000895d */ /* 0x004fea0003900000 */
[----:B------:R-:W2:Y:S02]  /*7240*/  @!P0 SYNCS.PHASECHK.TRANS64 P0, [R0+URZ+0x60], R3 ;  /* 0x00006003000085a7 */ /* 0x000ea400080010ff */
[----:B--2---:R-:W-:Y:S05]  /*7250*/  @!P0 BRA `(.L_x_124) ;  /* 0xfffffffc00f08947 */ /* 0x004fea000383ffff */
[----:B------:R-:W-:Y:S05]  /*7260*/  BRA `(.L_x_51) ;  /* 0xffffffb8004c7947 */ /* 0x000fea000383ffff */
.L_x_61:
[----:B-1----:R-:W-:-:S04]  /*7270*/  MOV R4, UR6 ;  /* 0x0000000600047c02 */ /* 0x002fc80008000f00 */
[----:B------:R1:W2:Y:S03]  /*7280*/  SYNCS.PHASECHK.TRANS64.TRYWAIT P0, [R4+URZ+0x8], R5 ;  /* 0x00000805040075a7 */ /* 0x0002a600080011ff */
[----:B--2---:R-:W-:Y:S05]  /*7290*/  @!P0 NANOSLEEP.SYNCS 0x989680 ;  /* 0x009896800000895d */ /* 0x004fea0003900000 */
[----:B------:R-:W2:Y:S02]  /*72a0*/  @!P0 SYNCS.PHASECHK.TRANS64 P0, [R4+URZ+0x8], R5 ;  /* 0x00000805040085a7 */ /* 0x000ea400080010ff */
[----:B--2---:R-:W-:Y:S05]  /*72b0*/  @!P0 BRA `(.L_x_61) ;  /* 0xfffffffc00ec8947 */ /* 0x004fea000383ffff */
[----:B------:R-:W-:Y:S05]  /*72c0*/  BRA `(.L_x_60) ;  /* 0xffffffbc00007947 */ /* 0x000fea000383ffff */
.L_x_63:
[----:B------:R-:W-:Y:S01]  /*72d0*/  BSSY B0, `(.L_x_125) ;  /* 0x0000006000007945 */ /* 0x000fe20003800000 */
[----:B------:R-:W-:-:S07]  /*72e0*/  MOV R15, 0xffffffff ;  /* 0xffffffff000f7802 */ /* 0x000fce0000000f00 */
[----:B-1---5:R-:W-:Y:S05]  /*72f0*/  WARPSYNC.COLLECTIVE R15, `(.L_x_126) ;  /* 0x000000000f0c7348 */ /* 0x022fea0003c00000 */
[----:B------:R-:W-:Y:S02]  /*7300*/  ELECT P6, UR79, PT ;  /* 0x00000000004f782f */ /* 0x000fe400038c0000 */
[----:B------:R-:W-:Y:S01]  /*7310*/  MOV R14, UR79 ;  /* 0x0000004f000e7c02 */ /* 0x000fe20008000f00 */
[----:B-1---5:R-:W-:Y:S10]  /*7320*/  ENDCOLLECTIVE ;  /* 0x000000000000791b */ /* 0x022ff40003800000 */
.L_x_126:
[----:B------:R-:W-:Y:S05]  /*7330*/  BSYNC B0 ;  /* 0x0000000000007941 */ /* 0x000fea0003800000 */
.L_x_125:
[----:B------:R-:W-:Y:S05]  /*7340*/  BRA `(.L_x_127) ;  /* 0xffffffbc00307947 */ /* 0x000fea000383ffff */
.L_x_65:
[----:B-1----:R-:W-:-:S04]  /*7350*/  MOV R2, UR6 ;  /* 0x0000000600027c02 */ /* 0x002fc80008000f00 */
[----:B------:R1:W2:Y:S03]  /*7360*/  SYNCS.PHASECHK.TRANS64.TRYWAIT P0, [R2+URZ+0x8], R3 ;  /* 0x00000803020075a7 */ /* 0x0002a600080011ff */
[----:B--2---:R-:W-:Y:S05]  /*7370*/  @!P0 NANOSLEEP.SYNCS 0x989680 ;  /* 0x009896800000895d */ /* 0x004fea0003900000 */
[----:B------:R-:W2:Y:S02]  /*7380*/  @!P0 SYNCS.PHASECHK.TRANS64 P0, [R2+URZ+0x8], R3 ;  /* 0x00000803020085a7 */ /* 0x000ea400080010ff */
[----:B--2---:R-:W-:Y:S05]  /*7390*/  @!P0 BRA `(.L_x_65) ;  /* 0xfffffffc00ec8947 */ /* 0x004fea000383ffff */
[----:B------:R-:W-:Y:S05]  /*73a0*/  BRA `(.L_x_64) ;  /* 0xffffffbc00347947 */ /* 0x000fea000383ffff */
.L_x_66:
[----:B-1----:R1:W2:Y:S02]  /*73b0*/  SYNCS.PHASECHK.TRANS64.TRYWAIT P0, [R0+URZ+0x50], R5 ;  /* 0x00005005000075a7 */ /* 0x0022a400080011ff */
[----:B--2---:R-:W-:Y:S05]  /*73c0*/  @!P0 NANOSLEEP.SYNCS 0x989680 ;  /* 0x009896800000895d */ /* 0x004fea0003900000 */
[----:B------:R-:W2:Y:S02]  /*73d0*/  @!P0 SYNCS.PHASECHK.TRANS64 P0, [R0+URZ+0x50], R5 ;  /* 0x00005005000085a7 */ /* 0x000ea400080010ff */
[----:B--2---:R-:W-:Y:S05]  /*73e0*/  @!P0 BRA `(.L_x_66) ;  /* 0xfffffffc00f08947 */ /* 0x004fea000383ffff */
[----:B------:R-:W-:Y:S05]  /*73f0*/  BRA `(.L_x_128) ;  /* 0xffffffc000087947 */ /* 0x000fea000383ffff */
.L_x_68:
[----:B------:R-:W-:-:S07]  /*7400*/  MOV R0, UR11 ;  /* 0x0000000b00007c02 */ /* 0x000fce0008000f00 */
.L_x_129:
[----:B-1----:R1:W2:Y:S02]  /*7410*/  SYNCS.PHASECHK.TRANS64.TRYWAIT P0, [R0+URZ+0x90], R5 ;  /* 0x00009005000075a7 */ /* 0x0022a400080011ff */
[----:B--2---:R-:W-:Y:S05]  /*7420*/  @!P0 NANOSLEEP.SYNCS 0x989680 ;  /* 0x009896800000895d */ /* 0x004fea0003900000 */
[----:B------:R-:W2:Y:S02]  /*7430*/  @!P0 SYNCS.PHASECHK.TRANS64 P0, [R0+URZ+0x90], R5 ;  /* 0x00009005000085a7 */ /* 0x000ea400080010ff */
[----:B--2---:R-:W-:Y:S05]  /*7440*/  @!P0 BRA `(.L_x_129) ;  /* 0xfffffffc00f08947 */ /* 0x004fea000383ffff */
[----:B------:R-:W-:Y:S05]  /*7450*/  BRA `(.L_x_130) ;  /* 0xffffffc000507947 */ /* 0x000fea000383ffff */
.L_x_71:
[----:B------:R-:W-:Y:S07]  /*7460*/  MOV R0, UR9 ;  /* 0x0000000900007c02 */ /* 0x000fee0008000f00 */
.L_x_131:
[----:B-1----:R1:W2:Y:S02]  /*7470*/  SYNCS.PHASECHK.TRANS64.TRYWAIT P0, [R0+URZ], R5 ;  /* 0x00000005000075a7 */ /* 0x0022a400080011ff */
[----:B--2---:R-:W-:Y:S05]  /*7480*/  @!P0 NANOSLEEP.SYNCS 0x989680 ;  /* 0x009896800000895d */ /* 0x004fea0003900000 */
[----:B------:R-:W2:Y:S02]  /*7490*/  @!P0 SYNCS.PHASECHK.TRANS64 P0, [R0+URZ], R5 ;  /* 0x00000005000085a7 */ /* 0x000ea400080010ff */
[----:B--2---:R-:W-:Y:S05]  /*74a0*/  @!P0 BRA `(.L_x_131) ;  /* 0xfffffffc00f08947 */ /* 0x004fea000383ffff */
[----:B------:R-:W-:Y:S05]  /*74b0*/  BRA `(.L_x_70) ;  /* 0xffffffc000687947 */ /* 0x000fea000383ffff */
.L_x_75:
[----:B-1----:R-:W-:-:S07]  /*74c0*/  MOV R0, UR7 ;  /* 0x0000000700007c02 */ /* 0x002fce0008000f00 */
.L_x_132:
[----:B-1----:R1:W2:Y:S02]  /*74d0*/  SYNCS.PHASECHK.TRANS64.TRYWAIT P0, [R0+URZ], R3 ;  /* 0x00000003000075a7 */ /* 0x0022a400080011ff */
[----:B--2---:R-:W-:Y:S05]  /*74e0*/  @!P0 NANOSLEEP.SYNCS 0x989680 ;  /* 0x009896800000895d */ /* 0x004fea0003900000 */
[----:B------:R-:W2:Y:S02]  /*74f0*/  @!P0 SYNCS.PHASECHK.TRANS64 P0, [R0+URZ], R3 ;  /* 0x00000003000085a7 */ /* 0x000ea400080010ff */
[----:B--2---:R-:W-:Y:S05]  /*7500*/  @!P0 BRA `(.L_x_132) ;  /* 0xfffffffc00f08947 */ /* 0x004fea000383ffff */
[----:B------:R-:W-:Y:S05]  /*7510*/  BRA `(.L_x_133) ;  /* 0xffffffc400207947 */ /* 0x000fea000383ffff */
.L_x_76:
[----:B------:R-:W-:-:S07]  /*7520*/  MOV R0, UR7 ;  /* 0x0000000700007c02 */ /* 0x000fce0008000f00 */
.L_x_134:
[----:B-1----:R1:W2:Y:S02]  /*7530*/  SYNCS.PHASECHK.TRANS64.TRYWAIT P0, [R0+URZ], R3 ;  /* 0x00000003000075a7 */ /* 0x0022a400080011ff */
[----:B--2---:R-:W-:Y:S05]  /*7540*/  @!P0 NANOSLEEP.SYNCS 0x989680 ;  /* 0x009896800000895d */ /* 0x004fea0003900000 */
[----:B------:R-:W2:Y:S02]  /*7550*/  @!P0 SYNCS.PHASECHK.TRANS64 P0, [R0+URZ], R3 ;  /* 0x00000003000085a7 */ /* 0x000ea400080010ff */
[----:B--2---:R-:W-:Y:S05]  /*7560*/  @!P0 BRA `(.L_x_134) ;  /* 0xfffffffc00f08947 */ /* 0x004fea000383ffff */
[----:B------:R-:W-:Y:S05]  /*7570*/  BRA `(.L_x_135) ;  /* 0xffffffc4002c7947 */ /* 0x000fea000383ffff */
.L_x_77:
[----:B------:R-:W-:-:S07]  /*7580*/  MOV R0, UR7 ;  /* 0x0000000700007c02 */ /* 0x000fce0008000f00 */
.L_x_136:
[----:B-1----:R1:W2:Y:S02]  /*7590*/  SYNCS.PHASECHK.TRANS64.TRYWAIT P0, [R0+URZ], R3 ;  /* 0x00000003000075a7 */ /* 0x0022a400080011ff */
[----:B--2---:R-:W-:Y:S05]  /*75a0*/  @!P0 NANOSLEEP.SYNCS 0x989680 ;  /* 0x009896800000895d */ /* 0x004fea0003900000 */
[----:B------:R-:W2:Y:S02]  /*75b0*/  @!P0 SYNCS.PHASECHK.TRANS64 P0, [R0+URZ], R3 ;  /* 0x00000003000085a7 */ /* 0x000ea400080010ff */
[----:B--2---:R-:W-:Y:S05]  /*75c0*/  @!P0 BRA `(.L_x_136) ;  /* 0xfffffffc00f08947 */ /* 0x004fea000383ffff */
[----:B------:R-:W-:Y:S05]  /*75d0*/  BRA `(.L_x_137) ;  /* 0xffffffc400387947 */ /* 0x000fea000383ffff */
.L_x_80:
[----:B------:R-:W-:-:S07]  /*75e0*/  MOV R0, UR8 ;  /* 0x0000000800007c02 */ /* 0x000fce0008000f00 */
.L_x_138:
[----:B-1----:R1:W2:Y:S02]  /*75f0*/  SYNCS.PHASECHK.TRANS64.TRYWAIT P1, [R0+URZ+0xd0], R3 ;  /* 0x0000d003000075a7 */ /* 0x0022a400080211ff */
[----:B--2---:R-:W-:Y:S05]  /*7600*/  @!P1 NANOSLEEP.SYNCS 0x989680 ;  /* 0x009896800000995d */ /* 0x004fea0003900000 */
[----:B------:R-:W2:Y:S02]  /*7610*/  @!P1 SYNCS.PHASECHK.TRANS64 P1, [R0+URZ+0xd0], R3 ;  /* 0x0000d003000095a7 */ /* 0x000ea400080210ff */
[----:B--2---:R-:W-:Y:S05]  /*7620*/  @!P1 BRA `(.L_x_138) ;  /* 0xfffffffc00f09947 */ /* 0x004fea000383ffff */
[----:B------:R-:W-:Y:S05]  /*7630*/  BRA `(.L_x_139) ;  /* 0xffffffc400847947 */ /* 0x000fea000383ffff */
.L_x_85:
[----:B--2---:R2:W4:Y:S02]  /*7640*/  SYNCS.PHASECHK.TRANS64.TRYWAIT P0, [R0+URZ+0x50], R3 ;  /* 0x00005003000075a7 */ /* 0x00452400080011ff */
[----:B----4-:R-:W-:Y:S05]  /*7650*/  @!P0 NANOSLEEP.SYNCS 0x989680 ;  /* 0x009896800000895d */ /* 0x010fea0003900000 */
[----:B------:R-:W4:Y:S02]  /*7660*/  @!P0 SYNCS.PHASECHK.TRANS64 P0, [R0+URZ+0x50], R3 ;  /* 0x00005003000085a7 */ /* 0x000f2400080010ff */
[----:B----4-:R-:W-:Y:S05]  /*7670*/  @!P0 BRA `(.L_x_85) ;  /* 0xfffffffc00f08947 */ /* 0x010fea000383ffff */
[----:B------:R-:W-:Y:S05]  /*7680*/  BRA `(.L_x_140) ;  /* 0xffffffc800887947 */ /* 0x000fea000383ffff */
.L_x_88:
[----:B------:R-:W-:Y:S07]  /*7690*/  MOV R0, UR6 ;  /* 0x0000000600007c02 */ /* 0x000fee0008000f00 */
.L_x_141:
[----:B--2---:R2:W4:Y:S02]  /*76a0*/  SYNCS.PHASECHK.TRANS64.TRYWAIT P0, [R0+URZ+0x48], R3 ;  /* 0x00004803000075a7 */ /* 0x00452400080011ff */
[----:B----4-:R-:W-:Y:S05]  /*76b0*/  @!P0 NANOSLEEP.SYNCS 0x989680 ;  /* 0x009896800000895d */ /* 0x010fea0003900000 */
[----:B------:R-:W4:Y:S02]  /*76c0*/  @!P0 SYNCS.PHASECHK.TRANS64 P0, [R0+URZ+0x48], R3 ;  /* 0x00004803000085a7 */ /* 0x000f2400080010ff */
[----:B----4-:R-:W-:Y:S05]  /*76d0*/  @!P0 BRA `(.L_x_141) ;  /* 0xfffffffc00f08947 */ /* 0x010fea000383ffff */
[----:B------:R-:W-:Y:S05]  /*76e0*/  BRA `(.L_x_87) ;  /* 0xffffffcc00747947 */ /* 0x000fea000383ffff */
.L_x_91:
[----:B------:R-:W-:Y:S07]  /*76f0*/  MOV R3, UR6 ;  /* 0x0000000600037c02 */ /* 0x000fee0008000f00 */
.L_x_142:
[----:B-1----:R1:W2:Y:S02]  /*7700*/  SYNCS.PHASECHK.TRANS64.TRYWAIT P2, [R3+URZ+0x38], R26 ;  /* 0x0000381a030075a7 */ /* 0x0022a400080411ff */
[----:B--2---:R-:W-:Y:S05]  /*7710*/  @!P2 NANOSLEEP.SYNCS 0x989680 ;  /* 0x009896800000a95d */ /* 0x004fea0003900000 */
[----:B------:R-:W2:Y:S02]  /*7720*/  @!P2 SYNCS.PHASECHK.TRANS64 P2, [R3+URZ+0x38], R26 ;  /* 0x0000381a0300a5a7 */ /* 0x000ea400080410ff */
[----:B--2---:R-:W-:Y:S05]  /*7730*/  @!P2 BRA `(.L_x_142) ;  /* 0xfffffffc00f0a947 */ /* 0x004fea000383ffff */
[----:B------:R-:W-:Y:S05]  /*7740*/  BRA `(.L_x_143) ;  /* 0xffffffd000087947 */ /* 0x000fea000383ffff */
.L_x_94:
[----:B---3--:R3:W4:Y:S02]  /*7750*/  SYNCS.PHASECHK.TRANS64.TRYWAIT P0, [R0+URZ+0x50], R3 ;  /* 0x00005003000075a7 */ /* 0x00872400080011ff */
[----:B----4-:R-:W-:Y:S05]  /*7760*/  @!P0 NANOSLEEP.SYNCS 0x989680 ;  /* 0x009896800000895d */ /* 0x010fea0003900000 */
[----:B------:R-:W4:Y:S02]  /*7770*/  @!P0 SYNCS.PHASECHK.TRANS64 P0, [R0+URZ+0x50], R3 ;  /* 0x00005003000085a7 */ /* 0x000f2400080010ff */
[----:B----4-:R-:W-:Y:S05]  /*7780*/  @!P0 BRA `(.L_x_94) ;  /* 0xfffffffc00f08947 */ /* 0x010fea000383ffff */
[----:B------:R-:W-:Y:S05]  /*7790*/  BRA `(.L_x_144) ;  /* 0xffffffd400587947 */ /* 0x000fea000383ffff */
.L_x_105:
[----:B-1----:R-:W-:Y:S04]  /*77a0*/  MOV R0, UR43 ;  /* 0x0000002b00007c02 */ /* 0x002fe80008000f00 */
[----:B------:R1:W2:Y:S03]  /*77b0*/  SYNCS.PHASECHK.TRANS64.TRYWAIT P1, [R0+URZ+0x30], R3 ;  /* 0x00003003000075a7 */ /* 0x0002a600080211ff */
[----:B--2---:R-:W-:Y:S05]  /*77c0*/  @!P1 NANOSLEEP.SYNCS 0x989680 ;  /* 0x009896800000995d */ /* 0x004fea0003900000 */
[----:B------:R-:W2:Y:S02]  /*77d0*/  @!P1 SYNCS.PHASECHK.TRANS64 P1, [R0+URZ+0x30], R3 ;  /* 0x00003003000095a7 */ /* 0x000ea400080210ff */
[----:B--2---:R-:W-:Y:S05]  /*77e0*/  @!P1 BRA `(.L_x_105) ;  /* 0xfffffffc00ec9947 */ /* 0x004fea000383ffff */
[----:B------:R-:W-:Y:S05]  /*77f0*/  BRA `(.L_x_104) ;  /* 0xffffffe000547947 */ /* 0x000fea000383ffff */
.L_x_107:
[----:B------:R1:W1:Y:S02]  /*7800*/  SYNCS.PHASECHK.TRANS64.TRYWAIT P1, [R181+URZ+0x70], R2 ;  /* 0x00007002b50075a7 */ /* 0x00026400080211ff */
[----:B-1----:R-:W-:Y:S05]  /*7810*/  @!P1 NANOSLEEP.SYNCS 0x989680 ;  /* 0x009896800000995d */ /* 0x002fea0003900000 */
[----:B------:R-:W1:Y:S02]  /*7820*/  @!P1 SYNCS.PHASECHK.TRANS64 P1, [R181+URZ+0x70], R2 ;  /* 0x00007002b50095a7 */ /* 0x000e6400080210ff */
[----:B-1----:R-:W-:Y:S05]  /*7830*/  @!P1 BRA `(.L_x_107) ;  /* 0xfffffffc00f09947 */ /* 0x002fea000383ffff */
[----:B------:R-:W-:Y:S05]  /*7840*/  BRA `(.L_x_106) ;  /* 0xffffffe000987947 */ /* 0x000fea000383ffff */
        .weak           $__internal_0_$__cuda_sm10x_tcgen05_guardrail_trap_col_being_dealloced_not_returned_by_alloc
        .type           $__internal_0_$__cuda_sm10x_tcgen05_guardrail_trap_col_being_dealloced_not_returned_by_alloc,@function
        .size           $__internal_0_$__cuda_sm10x_tcgen05_guardrail_trap_col_being_dealloced_not_returned_by_alloc,($__internal_1_$__cuda_sm10x_tcgen05_guardrail_trap_phase_invalid_during_alloc - $__internal_0_$__cuda_sm10x_tcgen05_guardrail_trap_col_being_dealloced_not_returned_by_alloc)
$__internal_0_$__cuda_sm10x_tcgen05_guardrail_trap_col_being_dealloced_not_returned_by_alloc:
[----:B------:R-:W-:Y:S05]  /*7850*/  BPT.TRAP 0x1 ;  /* 0x000000040000795c */ /* 0x000fea0000300000 */
[----:B------:R-:W-:-:S04]  /*7860*/  HFMA2 R3, -RZ, RZ, 0, 0 ;  /* 0x00000000ff037431 */ /* 0x000fc800000001ff */
[----:B------:R-:W-:Y:S05]  /*7870*/  RET.REL.NODEC R2 `(_ZN7cutlass13device_kernelINS_4gemm6kernel13GemmUniversalIN4cute5tupleIJiiiiEEENS1_10collective13CollectiveMmaINS1_35MainloopSm100TmaUmmaWarpSpecializedILi3ELi2ELi4ENS5_IJNS4_1CILi2EEENSA_ILi1EEESC_EEEEENS5_IJNSA_ILi256EEENSA_ILi64EEENSA_ILi32EEEEEENS_12float_e4m3_tENS5_IJlSC_lEEESJ_SK_NS4_8TiledMMAINS4_8MMA_AtomIJNS4_10MMA_TraitsINS4_25SM100_MMA_F8F6F4_2x1SM_SSEJSJ_SJ_fSF_SG_NS4_17integral_constantINS4_4UMMA5MajorELSR_0EEESS_NSP_INSQ_7ScaleInELST_0EEESU_EEEEEENS4_6LayoutINS5_IJSC_SC_SC_EEENS5_IJNSA_ILi0EEESZ_SZ_EEEEENS5_IJNS4_10UnderscoreES12_S12_EEEEENS4_18SM100_TMA_2SM_LOADENS4_14ComposedLayoutINS4_7SwizzleILi1ELi4ELi3EEENS4_18smem_ptr_flag_bitsILi8EEENSX_INS5_IJNSA_ILi8EEESH_EEENS5_IJSH_SC_EEEEEEEvNS4_8identityES15_S1F_vS1G_EENS_8epilogue10collective18CollectiveEpilogueINS1I_23Sm100TmaWarpSpecializedILi1ELi1ELi64ELb0ELb0EEEJNS5_IJNSA_ILi128EEESG_SH_EEENS5_IJNSX_IS1N_SC_EENSX_ISG_SC_EEEEESJ_SK_SJ_SK_NS1I_6fusion15FusionCallbacksIS1M_NS1S_17LinearCombinationISJ_fSJ_fLNS_15FloatRoundStyleE2EEES1O_S1R_JEEENS4_5SM1004TMEM4LOAD26SM100_TMEM_LOAD_32dp32b64xENS4_13SM90_TMA_LOADENS16_INS17_ILi2ELi4ELi3EEES1A_NSX_INS5_IJS1B_SG_EEENS5_IJSG_SC_EEEEEEENS4_39AutoVectorizingCopyWithAssumedAlignmentILi128EEENS4_14SM90_TMA_STOREES27_S29_S29_EEEvvEEEEvNT_6ParamsE) ;  /* 0xffffff8402e07950 */ /* 0x000fea0003c3ffff */
        .weak           $__internal_1_$__cuda_sm10x_tcgen05_guardrail_trap_phase_invalid_during_alloc
        .type           $__internal_1_$__cuda_sm10x_tcgen05_guardrail_trap_phase_invalid_during_alloc,@function
        .size           $__internal_1_$__cuda_sm10x_tcgen05_guardrail_trap_phase_invalid_during_alloc,($__internal_2_$__cuda_sm10x_tcgen05_guardrail_trap_unallocated_columns_being_dealloced - $__internal_1_$__cuda_sm10x_tcgen05_guardrail_trap_phase_invalid_during_alloc)
$__internal_1_$__cuda_sm10x_tcgen05_guardrail_trap_phase_invalid_during_alloc:
[----:B------:R-:W-:Y:S05]  /*7880*/  BPT.TRAP 0x1 ;  /* 0x000000040000795c */ /* 0x000fea0000300000 */
[----:B------:R-:W-:-:S04]  /*7890*/  MOV R3, 0x0 ;  /* 0x0000000000037802 */ /* 0x000fc80000000f00 */
[----:B------:R-:W-:Y:S05]  /*78a0*/  RET.REL.NODEC R2 `(_ZN7cutlass13device_kernelINS_4gemm6kernel13GemmUniversalIN4cute5tupleIJiiiiEEENS1_10collective13CollectiveMmaINS1_35MainloopSm100TmaUmmaWarpSpecializedILi3ELi2ELi4ENS5_IJNS4_1CILi2EEENSA_ILi1EEESC_EEEEENS5_IJNSA_ILi256EEENSA_ILi64EEENSA_ILi32EEEEEENS_12float_e4m3_tENS5_IJlSC_lEEESJ_SK_NS4_8TiledMMAINS4_8MMA_AtomIJNS4_10MMA_TraitsINS4_25SM100_MMA_F8F6F4_2x1SM_SSEJSJ_SJ_fSF_SG_NS4_17integral_constantINS4_4UMMA5MajorELSR_0EEESS_NSP_INSQ_7ScaleInELST_0EEESU_EEEEEENS4_6LayoutINS5_IJSC_SC_SC_EEENS5_IJNSA_ILi0EEESZ_SZ_EEEEENS5_IJNS4_10UnderscoreES12_S12_EEEEENS4_18SM100_TMA_2SM_LOADENS4_14ComposedLayoutINS4_7SwizzleILi1ELi4ELi3EEENS4_18smem_ptr_flag_bitsILi8EEENSX_INS5_IJNSA_ILi8EEESH_EEENS5_IJSH_SC_EEEEEEEvNS4_8identityES15_S1F_vS1G_EENS_8epilogue10collective18CollectiveEpilogueINS1I_23Sm100TmaWarpSpecializedILi1ELi1ELi64ELb0ELb0EEEJNS5_IJNSA_ILi128EEESG_SH_EEENS5_IJNSX_IS1N_SC_EENSX_ISG_SC_EEEEESJ_SK_SJ_SK_NS1I_6fusion15FusionCallbacksIS1M_NS1S_17LinearCombinationISJ_fSJ_fLNS_15FloatRoundStyleE2EEES1O_S1R_JEEENS4_5SM1004TMEM4LOAD26SM100_TMEM_LOAD_32dp32b64xENS4_13SM90_TMA_LOADENS16_INS17_ILi2ELi4ELi3EEES1A_NSX_INS5_IJS1B_SG_EEENS5_IJSG_SC_EEEEEEENS4_39AutoVectorizingCopyWithAssumedAlignmentILi128EEENS4_14SM90_TMA_STOREES27_S29_S29_EEEvvEEEEvNT_6ParamsE) ;  /* 0xffffff8402d47950 */ /* 0x000fea0003c3ffff */
        .weak           $__internal_2_$__cuda_sm10x_tcgen05_guardrail_trap_unallocated_columns_being_dealloced
        .type           $__internal_2_$__cuda_sm10x_tcgen05_guardrail_trap_unallocated_columns_being_dealloced,@function
        .size           $__internal_2_$__cuda_sm10x_tcgen05_guardrail_trap_unallocated_columns_being_dealloced,(.L_x_146 - $__internal_2_$__cuda_sm10x_tcgen05_guardrail_trap_unallocated_columns_being_dealloced)
$__internal_2_$__cuda_sm10x_tcgen05_guardrail_trap_unallocated_columns_being_dealloced:
[----:B------:R-:W-:Y:S05]  /*78b0*/  BPT.TRAP 0x1 ;  /* 0x000000040000795c */ /* 0x000fea0000300000 */
[----:B------:R-:W-:-:S04]  /*78c0*/  HFMA2 R3, -RZ, RZ, 0, 0 ;  /* 0x00000000ff037431 */ /* 0x000fc800000001ff */
[----:B------:R-:W-:Y:S05]  /*78d0*/  RET.REL.NODEC R2 `(_ZN7cutlass13device_kernelINS_4gemm6kernel13GemmUniversalIN4cute5tupleIJiiiiEEENS1_10collective13CollectiveMmaINS1_35MainloopSm100TmaUmmaWarpSpecializedILi3ELi2ELi4ENS5_IJNS4_1CILi2EEENSA_ILi1EEESC_EEEEENS5_IJNSA_ILi256EEENSA_ILi64EEENSA_ILi32EEEEEENS_12float_e4m3_tENS5_IJlSC_lEEESJ_SK_NS4_8TiledMMAINS4_8MMA_AtomIJNS4_10MMA_TraitsINS4_25SM100_MMA_F8F6F4_2x1SM_SSEJSJ_SJ_fSF_SG_NS4_17integral_constantINS4_4UMMA5MajorELSR_0EEESS_NSP_INSQ_7ScaleInELST_0EEESU_EEEEEENS4_6LayoutINS5_IJSC_SC_SC_EEENS5_IJNSA_ILi0EEESZ_SZ_EEEEENS5_IJNS4_10UnderscoreES12_S12_EEEEENS4_18SM100_TMA_2SM_LOADENS4_14ComposedLayoutINS4_7SwizzleILi1ELi4ELi3EEENS4_18smem_ptr_flag_bitsILi8EEENSX_INS5_IJNSA_ILi8EEESH_EEENS5_IJSH_SC_EEEEEEEvNS4_8identityES15_S1F_vS1G_EENS_8epilogue10collective18CollectiveEpilogueINS1I_23Sm100TmaWarpSpecializedILi1ELi1ELi64ELb0ELb0EEEJNS5_IJNSA_ILi128EEESG_SH_EEENS5_IJNSX_IS1N_SC_EENSX_ISG_SC_EEEEESJ_SK_SJ_SK_NS1I_6fusion15FusionCallbacksIS1M_NS1S_17LinearCombinationISJ_fSJ_fLNS_15FloatRoundStyleE2EEES1O_S1R_JEEENS4_5SM1004TMEM4LOAD26SM100_TMEM_LOAD_32dp32b64xENS4_13SM90_TMA_LOADENS16_INS17_ILi2ELi4ELi3EEES1A_NSX_INS5_IJS1B_SG_EEENS5_IJSG_SC_EEEEEEENS4_39AutoVectorizingCopyWithAssumedAlignmentILi128EEENS4_14SM90_TMA_STOREES27_S29_S29_EEEvvEEEEvNT_6ParamsE) ;  /* 0xffffff8402c87950 */ /* 0x000fea0003c3ffff */
.L_x_145:
[----:B------:R-:W-:-:S00]  /*78e0*/  BRA `(.L_x_145) ;  /* 0xfffffffc00fc7947 */ /* 0x000fc0000383ffff */
[----:B------:R-:W-:-:S00]  /*78f0*/  NOP ;  /* 0x0000000000007918 */ /* 0x000fc00000000000 */
        /* <DEDUP_REMOVED lines=8> */
.L_x_146:


//--------------------- .nv.global.init           --------------------------
	.section	.nv.global.init,"aw",@progbits
.nv.global.init:
	.type		$str$27,@object
	.size		$str$27,($str$28 - $str$27)
$str$27:
        /*0000*/ 	.byte	0x28, 0x61, 0x64, 0x64, 0x72, 0x65, 0x73, 0x73, 0x20, 0x26, 0x20, 0x6d, 0x61, 0x73, 0x6b, 0x29
        /*0010*/ 	.byte	0x20, 0x3d, 0x3d, 0x20, 0x30, 0x00
	.type		$str$28,@object
	.size		$str$28,($str$26 - $str$28)
$str$28:
        /*0016*/ 	.byte	0x2f, 0x74, 0x6d, 0x70, 0x2f, 0x63, 0x75, 0x74, 0x6c, 0x61, 0x73, 0x73, 0x5f, 0x73, 0x77, 0x65
        /*0026*/ 	.byte	0x65, 0x70, 0x5f, 0x73, 0x72, 0x63, 0x2f, 0x69, 0x6e, 0x63, 0x6c, 0x75, 0x64, 0x65, 0x2f, 0x63
        /*0036*/ 	.byte	0x75, 0x74, 0x65, 0x2f, 0x70, 0x6f, 0x69, 0x6e, 0x74, 0x65, 0x72, 0x5f, 0x66, 0x6c, 0x61, 0x67
        /*0046*/ 	.byte	0x67, 0x65, 0x64, 0x2e, 0x68, 0x70, 0x70, 0x00
	.type		$str$26,@object
	.size		$str$26,($str$25 - $str$26)
$str$26:
        /*004e*/ 	.byte	0x2f, 0x74, 0x6d, 0x70, 0x2f, 0x63, 0x75, 0x74, 0x6c, 0x61, 0x73, 0x73, 0x5f, 0x73, 0x77, 0x65
        /*005e*/ 	.byte	0x65, 0x70, 0x5f, 0x73, 0x72, 0x63, 0x2f, 0x69, 0x6e, 0x63, 0x6c, 0x75, 0x64, 0x65, 0x2f, 0x63
        /*006e*/ 	.byte	0x75, 0x74, 0x65, 0x2f, 0x61, 0x74, 0x6f, 0x6d, 0x2f, 0x63, 0x6f, 0x70, 0x79, 0x5f, 0x74, 0x72
        /*007e*/ 	.byte	0x61, 0x69, 0x74, 0x73, 0x5f, 0x73, 0x6d, 0x31, 0x30, 0x30, 0x2e, 0x68, 0x70, 0x70, 0x00
	.type		$str$25,@object
	.size		$str$25,(__unnamed_1 - $str$25)
$str$25:
        /*008d*/ 	.byte	0x28, 0x28, 0x75, 0x69, 0x6e, 0x74, 0x33, 0x32, 0x5f, 0x74, 0x28, 0x74, 0x68, 0x72, 0x65, 0x61
        /*009d*/ 	.byte	0x64, 0x49, 0x64, 0x78, 0x2e, 0x78, 0x29, 0x20, 0x2f, 0x20, 0x33, 0x32, 0x29, 0x20, 0x25, 0x20
        /*00ad*/ 	.byte	0x34, 0x29, 0x20, 0x3d, 0x3d, 0x20, 0x28, 0x28, 0x28, 0x74, 0x6d, 0x65, 0x6d, 0x5f, 0x61, 0x64
        /*00bd*/ 	.byte	0x64, 0x72, 0x20, 0x3e, 0x3e, 0x20, 0x31, 0x36, 0x29, 0x20, 0x2f, 0x20, 0x33, 0x32, 0x29, 0x20
        /*00cd*/ 	.byte	0x25, 0x20, 0x34, 0x29, 0x00
	.type		__unnamed_1,@object
	.size		__unnamed_1,(__unnamed_2 - __unnamed_1)
__unnamed_1:
        /*00d2*/ 	.byte	0x61, 0x75, 0x74, 0x6f, 0x20, 0x63, 0x75, 0x74, 0x65, 0x3a, 0x3a, 0x61, 0x73, 0x5f, 0x70, 0x6f
        /* <DEDUP_REMOVED lines=24> */
        /*0262*/ 	.byte	0x43, 0x3c, 0x38, 0x31, 0x39, 0x32, 0x3e, 0x3e, 0x3e, 0x3e, 0x5d, 0x00
	.type		__unnamed_2,@object
	.size		__unnamed_2,(.L_2 - __unnamed_2)
__unnamed_2:
        /* <DEDUP_REMOVED lines=42> */
        /*050e*/ 	.byte	0x3e, 0x3e, 0x3e, 0x3e, 0x5d, 0x00
.L_2:


//--------------------- .nv.shared._ZN7cutlass13device_kernelINS_4gemm6kernel13GemmUniversalIN4cute5tupleIJiiiiEEENS1_10collective13CollectiveMmaINS1_35MainloopSm100TmaUmmaWarpSpecializedILi3ELi2ELi4ENS5_IJNS4_1CILi2EEENSA_ILi1EEESC_EEEEENS5_IJNSA_ILi256EEENSA_ILi64EEENSA_ILi32EEEEEENS_12float_e4m3_tENS5_IJlSC_lEEESJ_SK_NS4_8TiledMMAINS4_8MMA_AtomIJNS4_10MMA_TraitsINS4_25SM100_MMA_F8F6F4_2x1SM_SSEJSJ_SJ_fSF_SG_NS4_17integral_constantINS4_4UMMA5MajorELSR_0EEESS_NSP_INSQ_7ScaleInELST_0EEESU_EEEEEENS4_6LayoutINS5_IJSC_SC_SC_EEENS5_IJNSA_ILi0EEESZ_SZ_EEEEENS5_IJNS4_10UnderscoreES12_S12_EEEEENS4_18SM100_TMA_2SM_LOADENS4_14ComposedLayoutINS4_7SwizzleILi1ELi4ELi3EEENS4_18smem_ptr_flag_bitsILi8EEENSX_INS5_IJNSA_ILi8EEESH_EEENS5_IJSH_SC_EEEEEEEvNS4_8identityES15_S1F_vS1G_EENS_8epilogue10collective18CollectiveEpilogueINS1I_23Sm100TmaWarpSpecializedILi1ELi1ELi64ELb0ELb0EEEJNS5_IJNSA_ILi128EEESG_SH_EEENS5_IJNSX_IS1N_SC_EENSX_ISG_SC_EEEEESJ_SK_SJ_SK_NS1I_6fusion15FusionCallbacksIS1M_NS1S_17LinearCombinationISJ_fSJ_fLNS_15FloatRoundStyleE2EEES1O_S1R_JEEENS4_5SM1004TMEM4LOAD26SM100_TMEM_LOAD_32dp32b64xENS4_13SM90_TMA_LOADENS16_INS17_ILi2ELi4ELi3EEES1A_NSX_INS5_IJS1B_SG_EEENS5_IJSG_SC_EEEEEEENS4_39AutoVectorizingCopyWithAssumedAlignmentILi128EEENS4_14SM90_TMA_STOREES27_S29_S29_EEEvvEEEEvNT_6ParamsE --------------------------
	.section	.nv.shared._ZN7cutlass13device_kernelINS_4gemm6kernel13GemmUniversalIN4cute5tupleIJiiiiEEENS1_10collective13CollectiveMmaINS1_35MainloopSm100TmaUmmaWarpSpecializedILi3ELi2ELi4ENS5_IJNS4_1CILi2EEENSA_ILi1EEESC_EEEEENS5_IJNSA_ILi256EEENSA_ILi64EEENSA_ILi32EEEEEENS_12float_e4m3_tENS5_IJlSC_lEEESJ_SK_NS4_8TiledMMAINS4_8MMA_AtomIJNS4_10MMA_TraitsINS4_25SM100_MMA_F8F6F4_2x1SM_SSEJSJ_SJ_fSF_SG_NS4_17integral_constantINS4_4UMMA5MajorELSR_0EEESS_NSP_INSQ_7ScaleInELST_0EEESU_EEEEEENS4_6LayoutINS5_IJSC_SC_SC_EEENS5_IJNSA_ILi0EEESZ_SZ_EEEEENS5_IJNS4_10UnderscoreES12_S12_EEEEENS4_18SM100_TMA_2SM_LOADENS4_14ComposedLayoutINS4_7SwizzleILi1ELi4ELi3EEENS4_18smem_ptr_flag_bitsILi8EEENSX_INS5_IJNSA_ILi8EEESH_EEENS5_IJSH_SC_EEEEEEEvNS4_8identityES15_S1F_vS1G_EENS_8epilogue10collective18CollectiveEpilogueINS1I_23Sm100TmaWarpSpecializedILi1ELi1ELi64ELb0ELb0EEEJNS5_IJNSA_ILi128EEESG_SH_EEENS5_IJNSX_IS1N_SC_EENSX_ISG_SC_EEEEESJ_SK_SJ_SK_NS1I_6fusion15FusionCallbacksIS1M_NS1S_17LinearCombinationISJ_fSJ_fLNS_15FloatRoundStyleE2EEES1O_S1R_JEEENS4_5SM1004TMEM4LOAD26SM100_TMEM_LOAD_32dp32b64xENS4_13SM90_TMA_LOADENS16_INS17_ILi2ELi4ELi3EEES1A_NSX_INS5_IJS1B_SG_EEENS5_IJSG_SC_EEEEEEENS4_39AutoVectorizingCopyWithAssumedAlignmentILi128EEENS4_14SM90_TMA_STOREES27_S29_S29_EEEvvEEEEvNT_6ParamsE,"aw",@nobits
	.sectionflags	@""
	.align	16
	.zero		1024


//--------------------- .nv.shared.reserved.0     --------------------------
	.section	.nv.shared.reserved.0,"aw",@nobits
	.weak		__nv_reservedSMEM_offset_0_alias
	.size		__nv_reservedSMEM_offset_0_alias, 0, 64
	.other		__nv_reservedSMEM_offset_0_alias,@"STO_CUDA_RESERVED_SHARED STV_DEFAULT"
__nv_reservedSMEM_offset_0_alias:
	.zero		0
.nv.shared.reserved.0:
	.zero		64
	.weak		__nv_reservedSMEM_tcgen05_partition
	.type		__nv_reservedSMEM_tcgen05_partition,@object
	.size		__nv_reservedSMEM_tcgen05_partition,(.L_0 - __nv_reservedSMEM_tcgen05_partition)
__nv_reservedSMEM_tcgen05_partition:
	.zero		32
.L_0:


//--------------------- .nv.global                --------------------------
	.section	.nv.global,"aw",@nobits
.nv.global:
	.type		_ZN39_INTERNAL_6e63060c_4_k_cu_8b983654_80774cute1_E,@object
	.size		_ZN39_INTERNAL_6e63060c_4_k_cu_8b983654_80774cute1_E,(_ZN39_INTERNAL_6e63060c_4_k_cu_8b983654_80774cuda3std3__45__cpo6cbeginE - _ZN39_INTERNAL_6e63060c_4_k_cu_8b983654_80774cute1_E)
_ZN39_INTERNAL_6e63060c_4_k_cu_8b983654_80774cute1_E:
	.zero		1
	.type		_ZN39_INTERNAL_6e63060c_4_k_cu_8b983654_80774cuda3std3__45__cpo6cbeginE,@object
	.size		_ZN39_INTERNAL_6e63060c_4_k_cu_8b983654_80774cuda3std3__45__cpo6cbeginE,(_ZN39_INTERNAL_6e63060c_4_k_cu_8b983654_80774cuda3std3__48in_placeE - _ZN39_INTERNAL_6e63060c_4_k_cu_8b983654_80774cuda3std3__45__cpo6cbeginE)
_ZN39_INTERNAL_6e63060c_4_k_cu_8b983654_80774cuda3std3__45__cpo6cbeginE:
	.zero		1
	.type		_ZN39_INTERNAL_6e63060c_4_k_cu_8b983654_80774cuda3std3__48in_placeE,@object
	.size		_ZN39_INTERNAL_6e63060c_4_k_cu_8b983654_80774cuda3std3__48in_placeE,(_ZN39_INTERNAL_6e63060c_4_k_cu_8b983654_80774cuda3std6ranges3__45__cpo9iter_moveE - _ZN39_INTERNAL_6e63060c_4_k_cu_8b983654_80774cuda3std3__48in_placeE)
_ZN39_INTERNAL_6e63060c_4_k_cu_8b983654_80774cuda3std3__48in_placeE:
	.zero		1
	.type		_ZN39_INTERNAL_6e63060c_4_k_cu_8b983654_80774cuda3std6ranges3__45__cpo9iter_moveE,@object
	.size		_ZN39_INTERNAL_6e63060c_4_k_cu_8b983654_80774cuda3std6ranges3__45__cpo9iter_moveE,(_ZN39_INTERNAL_6e63060c_4_k_cu_8b983654_80774cuda3std3__45__cpo5beginE - _ZN39_INTERNAL_6e63060c_4_k_cu_8b983654_80774cuda3std6ranges3__45__cpo9iter_moveE)
_ZN39_INTERNAL_6e63060c_4_k_cu_8b983654_80774cuda3std6ranges3__45__cpo9iter_moveE:
	.zero		1
	.type		_ZN39_INTERNAL_6e63060c_4_k_cu_8b983654_80774cuda3std3__45__cpo5beginE,@object
	.size		_ZN39_INTERNAL_6e63060c_4_k_cu_8b983654_80774cuda3std3__45__cpo5beginE,(_ZN39_INTERNAL_6e63060c_4_k_cu_8b983654_80774cuda3std3__441_GLOBAL__N__6e63060c_4_k_cu_8b983654_80776ignoreE - _ZN39_INTERNAL_6e63060c_4_k_cu_8b983654_80774cuda3std3__45__cpo5beginE)
_ZN39_INTERNAL_6e63060c_4_k_cu_8b983654_80774cuda3std3__45__cpo5beginE:
	.zero		1
	.type		_ZN39_INTERNAL_6e63060c_4_k_cu_8b983654_80774cuda3std3__441_GLOBAL__N__6e63060c_4_k_cu_8b983654_80776ignoreE,@object
	.size		_ZN39_INTERNAL_6e63060c_4_k_cu_8b983654_80774cuda3std3__441_GLOBAL__N__6e63060c_4_k_cu_8b983654_80776ignoreE,(_ZN39_INTERNAL_6e63060c_4_k_cu_8b983654_80774cute7productE - _ZN39_INTERNAL_6e63060c_4_k_cu_8b983654_80774cuda3std3__441_GLOBAL__N__6e63060c_4_k_cu_8b983654_80776ignoreE)
_ZN39_INTERNAL_6e63060c_4_k_cu_8b983654_80774cuda3std3__441_GLOBAL__N__6e63060c_4_k_cu_8b983654_80776ignoreE:
	.zero		1
	.type		_ZN39_INTERNAL_6e63060c_4_k_cu_8b983654_80774cute7productE,@object
	.size		_ZN39_INTERNAL_6e63060c_4_k_cu_8b983654_80774cute7productE,(_ZN39_INTERNAL_6e63060c_4_k_cu_8b983654_80774cuda3std3__45__cpo3endE - _ZN39_INTERNAL_6e63060c_4_k_cu_8b983654_80774cute7productE)
_ZN39_INTERNAL_6e63060c_4_k_cu_8b983654_80774cute7productE:
	.zero		1
	.type		_ZN39_INTERNAL_6e63060c_4_k_cu_8b983654_80774cuda3std3__45__cpo3endE,@object
	.size		_ZN39_INTERNAL_6e63060c_4_k_cu_8b983654_80774cuda3std3__45__cpo3endE,(_ZN39_INTERNAL_6e63060c_4_k_cu_8b983654_80774cuda3std3__419piecewise_constructE - _ZN39_INTERNAL_6e63060c_4_k_cu_8b983654_80774cuda3std3__45__cpo3endE)
_ZN39_INTERNAL_6e63060c_4_k_cu_8b983654_80774cuda3std3__45__cpo3endE:
	.zero		1
	.type		_ZN39_INTERNAL_6e63060c_4_k_cu_8b983654_80774cuda3std3__419piecewise_constructE,@object
	.size		_ZN39_INTERNAL_6e63060c_4_k_cu_8b983654_80774cuda3std3__419piecewise_constructE,(_ZN39_INTERNAL_6e63060c_4_k_cu_8b983654_80774cuda3std3__45__cpo4cendE - _ZN39_INTERNAL_6e63060c_4_k_cu_8b983654_80774cuda3std3__419piecewise_constructE)
_ZN39_INTERNAL_6e63060c_4_k_cu_8b983654_80774cuda3std3__419piecewise_constructE:
	.zero		1
	.type		_ZN39_INTERNAL_6e63060c_4_k_cu_8b983654_80774cuda3std3__45__cpo4cendE,@object
	.size		_ZN39_INTERNAL_6e63060c_4_k_cu_8b983654_80774cuda3std3__45__cpo4cendE,(_ZN39_INTERNAL_6e63060c_4_k_cu_8b983654_80774cuda3std6ranges3__45__cpo4swapE - _ZN39_INTERNAL_6e63060c_4_k_cu_8b983654_80774cuda3std3__45__cpo4cendE)
_ZN39_INTERNAL_6e63060c_4_k_cu_8b983654_80774cuda3std3__45__cpo4cendE:
	.zero		1
	.type		_ZN39_INTERNAL_6e63060c_4_k_cu_8b983654_80774cuda3std6ranges3__45__cpo4swapE,@object
	.size		_ZN39_INTERNAL_6e63060c_4_k_cu_8b983654_80774cuda3std6ranges3__45__cpo4swapE,(.L_10 - _ZN39_INTERNAL_6e63060c_4_k_cu_8b983654_80774cuda3std6ranges3__45__cpo4swapE)
_ZN39_INTERNAL_6e63060c_4_k_cu_8b983654_80774cuda3std6ranges3__45__cpo4swapE:
	.zero		1
.L_10:


//--------------------- .nv.constant0._ZN7cutlass13device_kernelINS_4gemm6kernel13GemmUniversalIN4cute5tupleIJiiiiEEENS1_10collective13CollectiveMmaINS1_35MainloopSm100TmaUmmaWarpSpecializedILi3ELi2ELi4ENS5_IJNS4_1CILi2EEENSA_ILi1EEESC_EEEEENS5_IJNSA_ILi256EEENSA_ILi64EEENSA_ILi32EEEEEENS_12float_e4m3_tENS5_IJlSC_lEEESJ_SK_NS4_8TiledMMAINS4_8MMA_AtomIJNS4_10MMA_TraitsINS4_25SM100_MMA_F8F6F4_2x1SM_SSEJSJ_SJ_fSF_SG_NS4_17integral_constantINS4_4UMMA5MajorELSR_0EEESS_NSP_INSQ_7ScaleInELST_0EEESU_EEEEEENS4_6LayoutINS5_IJSC_SC_SC_EEENS5_IJNSA_ILi0EEESZ_SZ_EEEEENS5_IJNS4_10UnderscoreES12_S12_EEEEENS4_18SM100_TMA_2SM_LOADENS4_14ComposedLayoutINS4_7SwizzleILi1ELi4ELi3EEENS4_18smem_ptr_flag_bitsILi8EEENSX_INS5_IJNSA_ILi8EEESH_EEENS5_IJSH_SC_EEEEEEEvNS4_8identityES15_S1F_vS1G_EENS_8epilogue10collective18CollectiveEpilogueINS1I_23Sm100TmaWarpSpecializedILi1ELi1ELi64ELb0ELb0EEEJNS5_IJNSA_ILi128EEESG_SH_EEENS5_IJNSX_IS1N_SC_EENSX_ISG_SC_EEEEESJ_SK_SJ_SK_NS1I_6fusion15FusionCallbacksIS1M_NS1S_17LinearCombinationISJ_fSJ_fLNS_15FloatRoundStyleE2EEES1O_S1R_JEEENS4_5SM1004TMEM4LOAD26SM100_TMEM_LOAD_32dp32b64xENS4_13SM90_TMA_LOADENS16_INS17_ILi2ELi4ELi3EEES1A_NSX_INS5_IJS1B_SG_EEENS5_IJSG_SC_EEEEEEENS4_39AutoVectorizingCopyWithAssumedAlignmentILi128EEENS4_14SM90_TMA_STOREES27_S29_S29_EEEvvEEEEvNT_6ParamsE --------------------------
	.section	.nv.constant0._ZN7cutlass13device_kernelINS_4gemm6kernel13GemmUniversalIN4cute5tupleIJiiiiEEENS1_10collective13CollectiveMmaINS1_35MainloopSm100TmaUmmaWarpSpecializedILi3ELi2ELi4ENS5_IJNS4_1CILi2EEENSA_ILi1EEESC_EEEEENS5_IJNSA_ILi256EEENSA_ILi64EEENSA_ILi32EEEEEENS_12float_e4m3_tENS5_IJlSC_lEEESJ_SK_NS4_8TiledMMAINS4_8MMA_AtomIJNS4_10MMA_TraitsINS4_25SM100_MMA_F8F6F4_2x1SM_SSEJSJ_SJ_fSF_SG_NS4_17integral_constantINS4_4UMMA5MajorELSR_0EEESS_NSP_INSQ_7ScaleInELST_0EEESU_EEEEEENS4_6LayoutINS5_IJSC_SC_SC_EEENS5_IJNSA_ILi0EEESZ_SZ_EEEEENS5_IJNS4_10UnderscoreES12_S12_EEEEENS4_18SM100_TMA_2SM_LOADENS4_14ComposedLayoutINS4_7SwizzleILi1ELi4ELi3EEENS4_18smem_ptr_flag_bitsILi8EEENSX_INS5_IJNSA_ILi8EEESH_EEENS5_IJSH_SC_EEEEEEEvNS4_8identityES15_S1F_vS1G_EENS_8epilogue10collective18CollectiveEpilogueINS1I_23Sm100TmaWarpSpecializedILi1ELi1ELi64ELb0ELb0EEEJNS5_IJNSA_ILi128EEESG_SH_EEENS5_IJNSX_IS1N_SC_EENSX_ISG_SC_EEEEESJ_SK_SJ_SK_NS1I_6fusion15FusionCallbacksIS1M_NS1S_17LinearCombinationISJ_fSJ_fLNS_15FloatRoundStyleE2EEES1O_S1R_JEEENS4_5SM1004TMEM4LOAD26SM100_TMEM_LOAD_32dp32b64xENS4_13SM90_TMA_LOADENS16_INS17_ILi2ELi4ELi3EEES1A_NSX_INS5_IJS1B_SG_EEENS5_IJSG_SC_EEEEEEENS4_39AutoVectorizingCopyWithAssumedAlignmentILi128EEENS4_14SM90_TMA_STOREES27_S29_S29_EEEvvEEEEvNT_6ParamsE,"a",@progbits
	.sectionflags	@""
	.align	4
.nv.constant0._ZN7cutlass13device_kernelINS_4gemm6kernel13GemmUniversalIN4cute5tupleIJiiiiEEENS1_10collective13CollectiveMmaINS1_35MainloopSm100TmaUmmaWarpSpecializedILi3ELi2ELi4ENS5_IJNS4_1CILi2EEENSA_ILi1EEESC_EEEEENS5_IJNSA_ILi256EEENSA_ILi64EEENSA_ILi32EEEEEENS_12float_e4m3_tENS5_IJlSC_lEEESJ_SK_NS4_8TiledMMAINS4_8MMA_AtomIJNS4_10MMA_TraitsINS4_25SM100_MMA_F8F6F4_2x1SM_SSEJSJ_SJ_fSF_SG_NS4_17integral_constantINS4_4UMMA5MajorELSR_0EEESS_NSP_INSQ_7ScaleInELST_0EEESU_EEEEEENS4_6LayoutINS5_IJSC_SC_SC_EEENS5_IJNSA_ILi0EEESZ_SZ_EEEEENS5_IJNS4_10UnderscoreES12_S12_EEEEENS4_18SM100_TMA_2SM_LOADENS4_14ComposedLayoutINS4_7SwizzleILi1ELi4ELi3EEENS4_18smem_ptr_flag_bitsILi8EEENSX_INS5_IJNSA_ILi8EEESH_EEENS5_IJSH_SC_EEEEEEEvNS4_8identityES15_S1F_vS1G_EENS_8epilogue10collective18CollectiveEpilogueINS1I_23Sm100TmaWarpSpecializedILi1ELi1ELi64ELb0ELb0EEEJNS5_IJNSA_ILi128EEESG_SH_EEENS5_IJNSX_IS1N_SC_EENSX_ISG_SC_EEEEESJ_SK_SJ_SK_NS1I_6fusion15FusionCallbacksIS1M_NS1S_17LinearCombinationISJ_fSJ_fLNS_15FloatRoundStyleE2EEES1O_S1R_JEEENS4_5SM1004TMEM4LOAD26SM100_TMEM_LOAD_32dp32b64xENS4_13SM90_TMA_LOADENS16_INS17_ILi2ELi4ELi3EEES1A_NSX_INS5_IJS1B_SG_EEENS5_IJSG_SC_EEEEEEENS4_39AutoVectorizingCopyWithAssumedAlignmentILi128EEENS4_14SM90_TMA_STOREES27_S29_S29_EEEvvEEEEvNT_6ParamsE:
	.zero		2944


//--------------------- SYMBOLS --------------------------

	.type		.nv.reservedSmem.offset0,@object
	.size		.nv.reservedSmem.offset0,0x4
	.type		.nv.reservedSmem.cap,@object
	.size		.nv.reservedSmem.cap,0x4
	.type		__assertfail,@function
